//
// Generated by NVIDIA NVVM Compiler
//
// Compiler Build ID: CL-36424714
// Cuda compilation tools, release 13.0, V13.0.88
// Based on NVVM 20.0.0
//

.version 9.0
.target sm_100
.address_size 64

	// .globl	_Z24attention_forward_kernelPfS_S_S_iiii

.visible .entry _Z24attention_forward_kernelPfS_S_S_iiii(
	.param .u64 .ptr .align 1 _Z24attention_forward_kernelPfS_S_S_iiii_param_0,
	.param .u64 .ptr .align 1 _Z24attention_forward_kernelPfS_S_S_iiii_param_1,
	.param .u64 .ptr .align 1 _Z24attention_forward_kernelPfS_S_S_iiii_param_2,
	.param .u64 .ptr .align 1 _Z24attention_forward_kernelPfS_S_S_iiii_param_3,
	.param .u32 _Z24attention_forward_kernelPfS_S_S_iiii_param_4,
	.param .u32 _Z24attention_forward_kernelPfS_S_S_iiii_param_5,
	.param .u32 _Z24attention_forward_kernelPfS_S_S_iiii_param_6,
	.param .u32 _Z24attention_forward_kernelPfS_S_S_iiii_param_7
)
{
	.reg .pred 	%p<95>;
	.reg .b32 	%r<237>;
	.reg .b32 	%f<499>;
	.reg .b64 	%rd<163>;

	ld.param.u64 	%rd41, [_Z24attention_forward_kernelPfS_S_S_iiii_param_0];
	ld.param.u64 	%rd42, [_Z24attention_forward_kernelPfS_S_S_iiii_param_1];
	ld.param.u64 	%rd43, [_Z24attention_forward_kernelPfS_S_S_iiii_param_2];
	ld.param.u64 	%rd44, [_Z24attention_forward_kernelPfS_S_S_iiii_param_3];
	ld.param.u32 	%r87, [_Z24attention_forward_kernelPfS_S_S_iiii_param_4];
	ld.param.u32 	%r88, [_Z24attention_forward_kernelPfS_S_S_iiii_param_5];
	ld.param.u32 	%r85, [_Z24attention_forward_kernelPfS_S_S_iiii_param_6];
	ld.param.u32 	%r86, [_Z24attention_forward_kernelPfS_S_S_iiii_param_7];
	cvta.to.global.u64 	%rd1, %rd43;
	cvta.to.global.u64 	%rd2, %rd44;
	cvta.to.global.u64 	%rd3, %rd42;
	mov.u32 	%r89, %ctaid.x;
	mov.u32 	%r90, %ntid.x;
	mov.u32 	%r91, %tid.x;
	mad.lo.s32 	%r1, %r89, %r90, %r91;
	mov.u32 	%r92, %ctaid.y;
	mov.u32 	%r93, %ntid.y;
	mov.u32 	%r94, %tid.y;
	mad.lo.s32 	%r95, %r92, %r93, %r94;
	setp.ge.s32 	%p1, %r1, %r87;
	setp.ge.s32 	%p2, %r95, %r88;
	or.pred  	%p3, %p1, %p2;
	@%p3 bra 	$L__BB0_169;
	div.s32 	%r3, %r85, %r86;
	cvt.rn.f32.s32 	%f61, %r3;
	sqrt.rn.f32 	%f62, %f61;
	rcp.rn.f32 	%f1, %f62;
	setp.lt.s32 	%p4, %r86, 1;
	@%p4 bra 	$L__BB0_169;
	mul.lo.s32 	%r4, %r88, %r1;
	mul.lo.s32 	%r7, %r85, 3;
	mul.lo.s32 	%r5, %r7, %r4;
	cvt.s64.s32 	%rd4, %r5;
	mul.lo.s32 	%r96, %r4, %r88;
	mul.lo.s32 	%r97, %r96, %r86;
	cvt.s64.s32 	%rd45, %r97;
	mul.lo.s32 	%r6, %r88, %r88;
	mul.lo.s32 	%r98, %r88, %r95;
	cvt.u64.u32 	%rd46, %r98;
	add.s64 	%rd5, %rd45, %rd46;
	setp.lt.s32 	%p5, %r3, 1;
	@%p5 bra 	$L__BB0_94;
	add.s32 	%r146, %r95, 1;
	add.s32 	%r8, %r88, -1;
	and.b32  	%r9, %r88, 7;
	add.s32 	%r10, %r9, -1;
	and.b32  	%r11, %r88, 3;
	and.b32  	%r12, %r3, 7;
	and.b32  	%r13, %r88, 15;
	and.b32  	%r14, %r3, 2147483640;
	and.b32  	%r15, %r146, 3;
	and.b32  	%r16, %r146, 536870908;
	and.b32  	%r17, %r88, 2147483640;
	and.b32  	%r18, %r88, 1;
	and.b32  	%r19, %r88, 2147483632;
	neg.s32 	%r20, %r14;
	add.s64 	%rd6, %rd2, 16;
	cvta.to.global.u64 	%rd7, %rd41;
	shl.b32 	%r147, %r85, 1;
	add.s32 	%r21, %r5, %r147;
	mul.lo.s32 	%r148, %r85, %r95;
	cvt.s64.s32 	%rd69, %r148;
	mul.lo.s32 	%r149, %r4, %r85;
	cvt.s64.s32 	%rd70, %r149;
	add.s64 	%rd8, %rd70, %rd69;
	cvt.s64.s32 	%rd71, %r85;
	add.s64 	%rd9, %rd4, %rd71;
	mul.lo.s32 	%r150, %r148, 3;
	cvt.s64.s32 	%rd72, %r150;
	add.s64 	%rd10, %rd4, %rd72;
	mov.b32 	%r209, 0;
$L__BB0_4:
	mul.lo.s32 	%r152, %r209, %r3;
	cvt.u64.u32 	%rd11, %r152;
	add.s64 	%rd12, %rd10, %rd11;
	mul.lo.s32 	%r153, %r6, %r209;
	cvt.s64.s32 	%rd73, %r153;
	add.s64 	%rd13, %rd5, %rd73;
	shl.b64 	%rd74, %rd13, 2;
	add.s64 	%rd14, %rd3, %rd74;
	shl.b64 	%rd75, %rd12, 2;
	add.s64 	%rd15, %rd6, %rd75;
	mov.f32 	%f470, 0f3727C5AC;
	mov.b32 	%r216, 0;
	add.s64 	%rd77, %rd9, %rd11;
$L__BB0_5:
	mov.u32 	%r35, %r216;
	setp.lt.u32 	%p46, %r3, 8;
	mul.lo.s32 	%r155, %r7, %r35;
	cvt.s64.s32 	%rd76, %r155;
	add.s64 	%rd22, %rd77, %rd76;
	mov.f32 	%f478, 0f00000000;
	mov.b32 	%r219, 0;
	@%p46 bra 	$L__BB0_8;
	shl.b64 	%rd78, %rd22, 2;
	add.s64 	%rd161, %rd6, %rd78;
	mov.f32 	%f478, 0f00000000;
	mov.u64 	%rd162, %rd15;
	mov.u32 	%r217, %r20;
$L__BB0_7:
	.pragma "nounroll";
	ld.global.f32 	%f201, [%rd162+-16];
	ld.global.f32 	%f202, [%rd161+-16];
	fma.rn.f32 	%f203, %f201, %f202, %f478;
	ld.global.f32 	%f204, [%rd162+-12];
	ld.global.f32 	%f205, [%rd161+-12];
	fma.rn.f32 	%f206, %f204, %f205, %f203;
	ld.global.f32 	%f207, [%rd162+-8];
	ld.global.f32 	%f208, [%rd161+-8];
	fma.rn.f32 	%f209, %f207, %f208, %f206;
	ld.global.f32 	%f210, [%rd162+-4];
	ld.global.f32 	%f211, [%rd161+-4];
	fma.rn.f32 	%f212, %f210, %f211, %f209;
	ld.global.f32 	%f213, [%rd162];
	ld.global.f32 	%f214, [%rd161];
	fma.rn.f32 	%f215, %f213, %f214, %f212;
	ld.global.f32 	%f216, [%rd162+4];
	ld.global.f32 	%f217, [%rd161+4];
	fma.rn.f32 	%f218, %f216, %f217, %f215;
	ld.global.f32 	%f219, [%rd162+8];
	ld.global.f32 	%f220, [%rd161+8];
	fma.rn.f32 	%f221, %f219, %f220, %f218;
	ld.global.f32 	%f222, [%rd162+12];
	ld.global.f32 	%f223, [%rd161+12];
	fma.rn.f32 	%f478, %f222, %f223, %f221;
	add.s32 	%r217, %r217, 8;
	add.s64 	%rd162, %rd162, 32;
	add.s64 	%rd161, %rd161, 32;
	setp.ne.s32 	%p47, %r217, 0;
	mov.u32 	%r219, %r14;
	@%p47 bra 	$L__BB0_7;
$L__BB0_8:
	setp.eq.s32 	%p48, %r12, 0;
	@%p48 bra 	$L__BB0_16;
	add.s32 	%r156, %r12, -1;
	setp.lt.u32 	%p49, %r156, 3;
	@%p49 bra 	$L__BB0_11;
	cvt.u64.u32 	%rd79, %r219;
	add.s64 	%rd80, %rd12, %rd79;
	shl.b64 	%rd81, %rd80, 2;
	add.s64 	%rd82, %rd2, %rd81;
	ld.global.f32 	%f225, [%rd82];
	add.s64 	%rd83, %rd22, %rd79;
	shl.b64 	%rd84, %rd83, 2;
	add.s64 	%rd85, %rd2, %rd84;
	ld.global.f32 	%f226, [%rd85];
	fma.rn.f32 	%f227, %f225, %f226, %f478;
	ld.global.f32 	%f228, [%rd82+4];
	ld.global.f32 	%f229, [%rd85+4];
	fma.rn.f32 	%f230, %f228, %f229, %f227;
	ld.global.f32 	%f231, [%rd82+8];
	ld.global.f32 	%f232, [%rd85+8];
	fma.rn.f32 	%f233, %f231, %f232, %f230;
	ld.global.f32 	%f234, [%rd82+12];
	ld.global.f32 	%f235, [%rd85+12];
	fma.rn.f32 	%f478, %f234, %f235, %f233;
	add.s32 	%r219, %r219, 4;
$L__BB0_11:
	and.b32  	%r157, %r3, 3;
	setp.eq.s32 	%p50, %r157, 0;
	@%p50 bra 	$L__BB0_16;
	setp.eq.s32 	%p51, %r157, 1;
	@%p51 bra 	$L__BB0_14;
	cvt.u64.u32 	%rd86, %r219;
	add.s64 	%rd87, %rd12, %rd86;
	shl.b64 	%rd88, %rd87, 2;
	add.s64 	%rd89, %rd2, %rd88;
	ld.global.f32 	%f237, [%rd89];
	add.s64 	%rd90, %rd22, %rd86;
	shl.b64 	%rd91, %rd90, 2;
	add.s64 	%rd92, %rd2, %rd91;
	ld.global.f32 	%f238, [%rd92];
	fma.rn.f32 	%f239, %f237, %f238, %f478;
	ld.global.f32 	%f240, [%rd89+4];
	ld.global.f32 	%f241, [%rd92+4];
	fma.rn.f32 	%f478, %f240, %f241, %f239;
	add.s32 	%r219, %r219, 2;
$L__BB0_14:
	and.b32  	%r158, %r3, 1;
	setp.eq.b32 	%p52, %r158, 1;
	not.pred 	%p53, %p52;
	@%p53 bra 	$L__BB0_16;
	cvt.u64.u32 	%rd93, %r219;
	add.s64 	%rd94, %rd12, %rd93;
	shl.b64 	%rd95, %rd94, 2;
	add.s64 	%rd96, %rd2, %rd95;
	ld.global.f32 	%f242, [%rd96];
	add.s64 	%rd97, %rd22, %rd93;
	shl.b64 	%rd98, %rd97, 2;
	add.s64 	%rd99, %rd2, %rd98;
	ld.global.f32 	%f243, [%rd99];
	fma.rn.f32 	%f478, %f242, %f243, %f478;
$L__BB0_16:
	mul.f32 	%f244, %f1, %f478;
	setp.gt.f32 	%p54, %f244, %f470;
	selp.f32 	%f470, %f244, %f470, %p54;
	mul.wide.u32 	%rd100, %r35, 4;
	add.s64 	%rd101, %rd14, %rd100;
	st.global.f32 	[%rd101], %f244;
	add.s32 	%r216, %r35, 1;
	setp.ne.s32 	%p55, %r35, %r95;
	@%p55 bra 	$L__BB0_5;
	add.s64 	%rd28, %rd1, %rd74;
	setp.lt.u32 	%p56, %r95, 3;
	mov.f32 	%f469, 0f00000000;
	mov.b32 	%r211, 0;
	@%p56 bra 	$L__BB0_20;
	mov.f32 	%f469, 0f00000000;
	mov.b32 	%r210, 0;
$L__BB0_19:
	mul.wide.u32 	%rd103, %r210, 4;
	add.s64 	%rd104, %rd14, %rd103;
	ld.global.f32 	%f248, [%rd104];
	sub.f32 	%f249, %f248, %f470;
	fma.rn.f32 	%f250, %f249, 0f3BBB989D, 0f3F000000;
	cvt.sat.f32.f32 	%f251, %f250;
	mov.f32 	%f252, 0f4B400001;
	mov.f32 	%f253, 0f437C0000;
	fma.rm.f32 	%f254, %f251, %f253, %f252;
	add.f32 	%f255, %f254, 0fCB40007F;
	neg.f32 	%f256, %f255;
	fma.rn.f32 	%f257, %f249, 0f3FB8AA3B, %f256;
	fma.rn.f32 	%f258, %f249, 0f32A57060, %f257;
	mov.b32 	%r161, %f254;
	shl.b32 	%r162, %r161, 23;
	mov.b32 	%f259, %r162;
	ex2.approx.ftz.f32 	%f260, %f258;
	mul.f32 	%f261, %f260, %f259;
	add.s64 	%rd105, %rd28, %rd103;
	st.global.f32 	[%rd105], %f261;
	add.f32 	%f262, %f469, %f261;
	ld.global.f32 	%f263, [%rd104+4];
	sub.f32 	%f264, %f263, %f470;
	fma.rn.f32 	%f265, %f264, 0f3BBB989D, 0f3F000000;
	cvt.sat.f32.f32 	%f266, %f265;
	fma.rm.f32 	%f267, %f266, %f253, %f252;
	add.f32 	%f268, %f267, 0fCB40007F;
	neg.f32 	%f269, %f268;
	fma.rn.f32 	%f270, %f264, 0f3FB8AA3B, %f269;
	fma.rn.f32 	%f271, %f264, 0f32A57060, %f270;
	mov.b32 	%r163, %f267;
	shl.b32 	%r164, %r163, 23;
	mov.b32 	%f272, %r164;
	ex2.approx.ftz.f32 	%f273, %f271;
	mul.f32 	%f274, %f273, %f272;
	st.global.f32 	[%rd105+4], %f274;
	add.f32 	%f275, %f262, %f274;
	ld.global.f32 	%f276, [%rd104+8];
	sub.f32 	%f277, %f276, %f470;
	fma.rn.f32 	%f278, %f277, 0f3BBB989D, 0f3F000000;
	cvt.sat.f32.f32 	%f279, %f278;
	fma.rm.f32 	%f280, %f279, %f253, %f252;
	add.f32 	%f281, %f280, 0fCB40007F;
	neg.f32 	%f282, %f281;
	fma.rn.f32 	%f283, %f277, 0f3FB8AA3B, %f282;
	fma.rn.f32 	%f284, %f277, 0f32A57060, %f283;
	mov.b32 	%r165, %f280;
	shl.b32 	%r166, %r165, 23;
	mov.b32 	%f285, %r166;
	ex2.approx.ftz.f32 	%f286, %f284;
	mul.f32 	%f287, %f286, %f285;
	st.global.f32 	[%rd105+8], %f287;
	add.f32 	%f288, %f275, %f287;
	ld.global.f32 	%f289, [%rd104+12];
	sub.f32 	%f290, %f289, %f470;
	fma.rn.f32 	%f291, %f290, 0f3BBB989D, 0f3F000000;
	cvt.sat.f32.f32 	%f292, %f291;
	fma.rm.f32 	%f293, %f292, %f253, %f252;
	add.f32 	%f294, %f293, 0fCB40007F;
	neg.f32 	%f295, %f294;
	fma.rn.f32 	%f296, %f290, 0f3FB8AA3B, %f295;
	fma.rn.f32 	%f297, %f290, 0f32A57060, %f296;
	mov.b32 	%r167, %f293;
	shl.b32 	%r168, %r167, 23;
	mov.b32 	%f298, %r168;
	ex2.approx.ftz.f32 	%f299, %f297;
	mul.f32 	%f300, %f299, %f298;
	st.global.f32 	[%rd105+12], %f300;
	add.f32 	%f469, %f288, %f300;
	add.s32 	%r210, %r210, 4;
	setp.ne.s32 	%p57, %r210, %r16;
	mov.u32 	%r211, %r16;
	@%p57 bra 	$L__BB0_19;
$L__BB0_20:
	setp.eq.s32 	%p58, %r15, 0;
	@%p58 bra 	$L__BB0_24;
	setp.eq.s32 	%p59, %r15, 1;
	mul.wide.u32 	%rd106, %r211, 4;
	add.s64 	%rd16, %rd14, %rd106;
	ld.global.f32 	%f301, [%rd16];
	sub.f32 	%f302, %f301, %f470;
	fma.rn.f32 	%f303, %f302, 0f3BBB989D, 0f3F000000;
	cvt.sat.f32.f32 	%f304, %f303;
	mov.f32 	%f305, 0f4B400001;
	mov.f32 	%f306, 0f437C0000;
	fma.rm.f32 	%f307, %f304, %f306, %f305;
	add.f32 	%f308, %f307, 0fCB40007F;
	neg.f32 	%f309, %f308;
	fma.rn.f32 	%f310, %f302, 0f3FB8AA3B, %f309;
	fma.rn.f32 	%f311, %f302, 0f32A57060, %f310;
	mov.b32 	%r169, %f307;
	shl.b32 	%r170, %r169, 23;
	mov.b32 	%f312, %r170;
	ex2.approx.ftz.f32 	%f313, %f311;
	mul.f32 	%f314, %f313, %f312;
	add.s64 	%rd17, %rd28, %rd106;
	st.global.f32 	[%rd17], %f314;
	add.f32 	%f469, %f469, %f314;
	@%p59 bra 	$L__BB0_24;
	setp.eq.s32 	%p60, %r15, 2;
	ld.global.f32 	%f315, [%rd16+4];
	sub.f32 	%f316, %f315, %f470;
	fma.rn.f32 	%f317, %f316, 0f3BBB989D, 0f3F000000;
	cvt.sat.f32.f32 	%f318, %f317;
	mov.f32 	%f319, 0f4B400001;
	mov.f32 	%f320, 0f437C0000;
	fma.rm.f32 	%f321, %f318, %f320, %f319;
	add.f32 	%f322, %f321, 0fCB40007F;
	neg.f32 	%f323, %f322;
	fma.rn.f32 	%f324, %f316, 0f3FB8AA3B, %f323;
	fma.rn.f32 	%f325, %f316, 0f32A57060, %f324;
	mov.b32 	%r171, %f321;
	shl.b32 	%r172, %r171, 23;
	mov.b32 	%f326, %r172;
	ex2.approx.ftz.f32 	%f327, %f325;
	mul.f32 	%f328, %f327, %f326;
	st.global.f32 	[%rd17+4], %f328;
	add.f32 	%f469, %f469, %f328;
	@%p60 bra 	$L__BB0_24;
	ld.global.f32 	%f329, [%rd16+8];
	sub.f32 	%f330, %f329, %f470;
	fma.rn.f32 	%f331, %f330, 0f3BBB989D, 0f3F000000;
	cvt.sat.f32.f32 	%f332, %f331;
	mov.f32 	%f333, 0f4B400001;
	mov.f32 	%f334, 0f437C0000;
	fma.rm.f32 	%f335, %f332, %f334, %f333;
	add.f32 	%f336, %f335, 0fCB40007F;
	neg.f32 	%f337, %f336;
	fma.rn.f32 	%f338, %f330, 0f3FB8AA3B, %f337;
	fma.rn.f32 	%f339, %f330, 0f32A57060, %f338;
	mov.b32 	%r173, %f335;
	shl.b32 	%r174, %r173, 23;
	mov.b32 	%f340, %r174;
	ex2.approx.ftz.f32 	%f341, %f339;
	mul.f32 	%f342, %f341, %f340;
	st.global.f32 	[%rd17+8], %f342;
	add.f32 	%f469, %f469, %f342;
$L__BB0_24:
	setp.lt.u32 	%p61, %r8, 7;
	setp.eq.f32 	%p62, %f469, 0f00000000;
	rcp.rn.f32 	%f343, %f469;
	selp.f32 	%f10, 0f00000000, %f343, %p62;
	mov.b32 	%r214, 0;
	@%p61 bra 	$L__BB0_51;
	mov.b32 	%r212, 0;
$L__BB0_26:
	.pragma "nounroll";
	setp.gt.u32 	%p63, %r212, %r95;
	mul.wide.u32 	%rd107, %r212, 4;
	add.s64 	%rd18, %rd28, %rd107;
	@%p63 bra 	$L__BB0_28;
	ld.global.f32 	%f344, [%rd18];
	mul.f32 	%f345, %f10, %f344;
	st.global.f32 	[%rd18], %f345;
	bra.uni 	$L__BB0_29;
$L__BB0_28:
	mov.b32 	%r177, 0;
	st.global.u32 	[%rd18], %r177;
$L__BB0_29:
	setp.ge.u32 	%p64, %r212, %r95;
	@%p64 bra 	$L__BB0_31;
	ld.global.f32 	%f346, [%rd18+4];
	mul.f32 	%f347, %f10, %f346;
	st.global.f32 	[%rd18+4], %f347;
	bra.uni 	$L__BB0_32;
$L__BB0_31:
	mov.b32 	%r178, 0;
	st.global.u32 	[%rd18+4], %r178;
$L__BB0_32:
	add.s32 	%r179, %r212, 2;
	setp.gt.u32 	%p65, %r179, %r95;
	@%p65 bra 	$L__BB0_34;
	ld.global.f32 	%f348, [%rd18+8];
	mul.f32 	%f349, %f10, %f348;
	st.global.f32 	[%rd18+8], %f349;
	bra.uni 	$L__BB0_35;
$L__BB0_34:
	mov.b32 	%r180, 0;
	st.global.u32 	[%rd18+8], %r180;
$L__BB0_35:
	add.s32 	%r181, %r212, 3;
	setp.gt.u32 	%p66, %r181, %r95;
	@%p66 bra 	$L__BB0_37;
	ld.global.f32 	%f350, [%rd18+12];
	mul.f32 	%f351, %f10, %f350;
	st.global.f32 	[%rd18+12], %f351;
	bra.uni 	$L__BB0_38;
$L__BB0_37:
	mov.b32 	%r182, 0;
	st.global.u32 	[%rd18+12], %r182;
$L__BB0_38:
	add.s32 	%r183, %r212, 4;
	setp.gt.u32 	%p67, %r183, %r95;
	@%p67 bra 	$L__BB0_40;
	ld.global.f32 	%f352, [%rd18+16];
	mul.f32 	%f353, %f10, %f352;
	st.global.f32 	[%rd18+16], %f353;
	bra.uni 	$L__BB0_41;
$L__BB0_40:
	mov.b32 	%r184, 0;
	st.global.u32 	[%rd18+16], %r184;
$L__BB0_41:
	add.s32 	%r185, %r212, 5;
	setp.gt.u32 	%p68, %r185, %r95;
	@%p68 bra 	$L__BB0_43;
	ld.global.f32 	%f354, [%rd18+20];
	mul.f32 	%f355, %f10, %f354;
	st.global.f32 	[%rd18+20], %f355;
	bra.uni 	$L__BB0_44;
$L__BB0_43:
	mov.b32 	%r186, 0;
	st.global.u32 	[%rd18+20], %r186;
$L__BB0_44:
	add.s32 	%r187, %r212, 6;
	setp.gt.u32 	%p69, %r187, %r95;
	@%p69 bra 	$L__BB0_46;
	ld.global.f32 	%f356, [%rd18+24];
	mul.f32 	%f357, %f10, %f356;
	st.global.f32 	[%rd18+24], %f357;
	bra.uni 	$L__BB0_47;
$L__BB0_46:
	mov.b32 	%r188, 0;
	st.global.u32 	[%rd18+24], %r188;
$L__BB0_47:
	add.s32 	%r189, %r212, 7;
	setp.gt.u32 	%p70, %r189, %r95;
	@%p70 bra 	$L__BB0_49;
	ld.global.f32 	%f358, [%rd18+28];
	mul.f32 	%f359, %f10, %f358;
	st.global.f32 	[%rd18+28], %f359;
	bra.uni 	$L__BB0_50;
$L__BB0_49:
	mov.b32 	%r190, 0;
	st.global.u32 	[%rd18+28], %r190;
$L__BB0_50:
	add.s32 	%r212, %r212, 8;
	setp.eq.s32 	%p71, %r212, %r17;
	mov.u32 	%r214, %r17;
	@%p71 bra 	$L__BB0_51;
	bra.uni 	$L__BB0_26;
$L__BB0_51:
	setp.eq.s32 	%p72, %r9, 0;
	@%p72 bra 	$L__BB0_78;
	setp.lt.u32 	%p73, %r10, 3;
	@%p73 bra 	$L__BB0_66;
	setp.gt.u32 	%p74, %r214, %r95;
	mul.wide.u32 	%rd108, %r214, 4;
	add.s64 	%rd20, %rd28, %rd108;
	@%p74 bra 	$L__BB0_55;
	ld.global.f32 	%f360, [%rd20];
	mul.f32 	%f361, %f10, %f360;
	st.global.f32 	[%rd20], %f361;
	bra.uni 	$L__BB0_56;
$L__BB0_55:
	mov.b32 	%r191, 0;
	st.global.u32 	[%rd20], %r191;
$L__BB0_56:
	setp.ge.u32 	%p75, %r214, %r95;
	@%p75 bra 	$L__BB0_58;
	ld.global.f32 	%f362, [%rd20+4];
	mul.f32 	%f363, %f10, %f362;
	st.global.f32 	[%rd20+4], %f363;
	bra.uni 	$L__BB0_59;
$L__BB0_58:
	mov.b32 	%r192, 0;
	st.global.u32 	[%rd20+4], %r192;
$L__BB0_59:
	add.s32 	%r193, %r214, 2;
	setp.gt.u32 	%p76, %r193, %r95;
	@%p76 bra 	$L__BB0_61;
	ld.global.f32 	%f364, [%rd20+8];
	mul.f32 	%f365, %f10, %f364;
	st.global.f32 	[%rd20+8], %f365;
	bra.uni 	$L__BB0_62;
$L__BB0_61:
	mov.b32 	%r194, 0;
	st.global.u32 	[%rd20+8], %r194;
$L__BB0_62:
	add.s32 	%r195, %r214, 3;
	setp.gt.u32 	%p77, %r195, %r95;
	@%p77 bra 	$L__BB0_64;
	ld.global.f32 	%f366, [%rd20+12];
	mul.f32 	%f367, %f10, %f366;
	st.global.f32 	[%rd20+12], %f367;
	bra.uni 	$L__BB0_65;
$L__BB0_64:
	mov.b32 	%r196, 0;
	st.global.u32 	[%rd20+12], %r196;
$L__BB0_65:
	add.s32 	%r214, %r214, 4;
$L__BB0_66:
	setp.eq.s32 	%p78, %r11, 0;
	@%p78 bra 	$L__BB0_78;
	setp.eq.s32 	%p79, %r11, 1;
	@%p79 bra 	$L__BB0_75;
	setp.gt.u32 	%p80, %r214, %r95;
	mul.wide.u32 	%rd109, %r214, 4;
	add.s64 	%rd21, %rd28, %rd109;
	@%p80 bra 	$L__BB0_70;
	ld.global.f32 	%f368, [%rd21];
	mul.f32 	%f369, %f10, %f368;
	st.global.f32 	[%rd21], %f369;
	bra.uni 	$L__BB0_71;
$L__BB0_70:
	mov.b32 	%r197, 0;
	st.global.u32 	[%rd21], %r197;
$L__BB0_71:
	setp.ge.u32 	%p81, %r214, %r95;
	@%p81 bra 	$L__BB0_73;
	ld.global.f32 	%f370, [%rd21+4];
	mul.f32 	%f371, %f10, %f370;
	st.global.f32 	[%rd21+4], %f371;
	bra.uni 	$L__BB0_74;
$L__BB0_73:
	mov.b32 	%r198, 0;
	st.global.u32 	[%rd21+4], %r198;
$L__BB0_74:
	add.s32 	%r214, %r214, 2;
$L__BB0_75:
	setp.eq.s32 	%p82, %r18, 0;
	@%p82 bra 	$L__BB0_78;
	setp.gt.u32 	%p83, %r214, %r95;
	@%p83 bra 	$L__BB0_170;
	mul.wide.u32 	%rd110, %r214, 4;
	add.s64 	%rd111, %rd28, %rd110;
	ld.global.f32 	%f372, [%rd111];
	mul.f32 	%f373, %f10, %f372;
	st.global.f32 	[%rd111], %f373;
$L__BB0_78:
	cvt.u32.u64 	%r201, %rd11;
	add.s64 	%rd19, %rd8, %rd11;
	add.s32 	%r28, %r21, %r201;
	mov.b32 	%r221, 0;
$L__BB0_79:
	setp.lt.u32 	%p84, %r88, 16;
	add.s32 	%r45, %r28, %r221;
	mov.f32 	%f486, 0f00000000;
	mov.b32 	%r224, 0;
	@%p84 bra 	$L__BB0_82;
	mov.f32 	%f486, 0f00000000;
	mov.b32 	%r222, 0;
$L__BB0_81:
	.pragma "nounroll";
	mad.lo.s32 	%r204, %r7, %r222, %r45;
	mul.wide.s32 	%rd114, %r204, 4;
	add.s64 	%rd115, %rd2, %rd114;
	ld.global.f32 	%f377, [%rd115];
	mul.wide.u32 	%rd116, %r222, 4;
	add.s64 	%rd117, %rd28, %rd116;
	ld.global.f32 	%f378, [%rd117];
	fma.rn.f32 	%f379, %f377, %f378, %f486;
	mul.wide.s32 	%rd118, %r7, 4;
	add.s64 	%rd119, %rd115, %rd118;
	ld.global.f32 	%f380, [%rd119];
	ld.global.f32 	%f381, [%rd117+4];
	fma.rn.f32 	%f382, %f380, %f381, %f379;
	add.s64 	%rd120, %rd119, %rd118;
	ld.global.f32 	%f383, [%rd120];
	ld.global.f32 	%f384, [%rd117+8];
	fma.rn.f32 	%f385, %f383, %f384, %f382;
	add.s64 	%rd121, %rd120, %rd118;
	ld.global.f32 	%f386, [%rd121];
	ld.global.f32 	%f387, [%rd117+12];
	fma.rn.f32 	%f388, %f386, %f387, %f385;
	add.s64 	%rd122, %rd121, %rd118;
	ld.global.f32 	%f389, [%rd122];
	ld.global.f32 	%f390, [%rd117+16];
	fma.rn.f32 	%f391, %f389, %f390, %f388;
	add.s64 	%rd123, %rd122, %rd118;
	ld.global.f32 	%f392, [%rd123];
	ld.global.f32 	%f393, [%rd117+20];
	fma.rn.f32 	%f394, %f392, %f393, %f391;
	add.s64 	%rd124, %rd123, %rd118;
	ld.global.f32 	%f395, [%rd124];
	ld.global.f32 	%f396, [%rd117+24];
	fma.rn.f32 	%f397, %f395, %f396, %f394;
	add.s64 	%rd125, %rd124, %rd118;
	ld.global.f32 	%f398, [%rd125];
	ld.global.f32 	%f399, [%rd117+28];
	fma.rn.f32 	%f400, %f398, %f399, %f397;
	add.s64 	%rd126, %rd125, %rd118;
	ld.global.f32 	%f401, [%rd126];
	ld.global.f32 	%f402, [%rd117+32];
	fma.rn.f32 	%f403, %f401, %f402, %f400;
	add.s64 	%rd127, %rd126, %rd118;
	ld.global.f32 	%f404, [%rd127];
	ld.global.f32 	%f405, [%rd117+36];
	fma.rn.f32 	%f406, %f404, %f405, %f403;
	add.s64 	%rd128, %rd127, %rd118;
	ld.global.f32 	%f407, [%rd128];
	ld.global.f32 	%f408, [%rd117+40];
	fma.rn.f32 	%f409, %f407, %f408, %f406;
	add.s64 	%rd129, %rd128, %rd118;
	ld.global.f32 	%f410, [%rd129];
	ld.global.f32 	%f411, [%rd117+44];
	fma.rn.f32 	%f412, %f410, %f411, %f409;
	add.s64 	%rd130, %rd129, %rd118;
	ld.global.f32 	%f413, [%rd130];
	ld.global.f32 	%f414, [%rd117+48];
	fma.rn.f32 	%f415, %f413, %f414, %f412;
	add.s64 	%rd131, %rd130, %rd118;
	ld.global.f32 	%f416, [%rd131];
	ld.global.f32 	%f417, [%rd117+52];
	fma.rn.f32 	%f418, %f416, %f417, %f415;
	add.s64 	%rd132, %rd131, %rd118;
	ld.global.f32 	%f419, [%rd132];
	ld.global.f32 	%f420, [%rd117+56];
	fma.rn.f32 	%f421, %f419, %f420, %f418;
	add.s64 	%rd133, %rd132, %rd118;
	ld.global.f32 	%f422, [%rd133];
	ld.global.f32 	%f423, [%rd117+60];
	fma.rn.f32 	%f486, %f422, %f423, %f421;
	add.s32 	%r222, %r222, 16;
	setp.ne.s32 	%p85, %r222, %r19;
	mov.u32 	%r224, %r19;
	@%p85 bra 	$L__BB0_81;
$L__BB0_82:
	setp.eq.s32 	%p86, %r13, 0;
	@%p86 bra 	$L__BB0_92;
	add.s32 	%r205, %r13, -1;
	setp.lt.u32 	%p87, %r205, 7;
	@%p87 bra 	$L__BB0_85;
	mad.lo.s32 	%r206, %r7, %r224, %r45;
	mul.wide.s32 	%rd134, %r206, 4;
	add.s64 	%rd135, %rd2, %rd134;
	ld.global.f32 	%f425, [%rd135];
	mul.wide.u32 	%rd136, %r224, 4;
	add.s64 	%rd137, %rd28, %rd136;
	ld.global.f32 	%f426, [%rd137];
	fma.rn.f32 	%f427, %f425, %f426, %f486;
	mul.wide.s32 	%rd138, %r7, 4;
	add.s64 	%rd139, %rd135, %rd138;
	ld.global.f32 	%f428, [%rd139];
	ld.global.f32 	%f429, [%rd137+4];
	fma.rn.f32 	%f430, %f428, %f429, %f427;
	add.s64 	%rd140, %rd139, %rd138;
	ld.global.f32 	%f431, [%rd140];
	ld.global.f32 	%f432, [%rd137+8];
	fma.rn.f32 	%f433, %f431, %f432, %f430;
	add.s64 	%rd141, %rd140, %rd138;
	ld.global.f32 	%f434, [%rd141];
	ld.global.f32 	%f435, [%rd137+12];
	fma.rn.f32 	%f436, %f434, %f435, %f433;
	add.s64 	%rd142, %rd141, %rd138;
	ld.global.f32 	%f437, [%rd142];
	ld.global.f32 	%f438, [%rd137+16];
	fma.rn.f32 	%f439, %f437, %f438, %f436;
	add.s64 	%rd143, %rd142, %rd138;
	ld.global.f32 	%f440, [%rd143];
	ld.global.f32 	%f441, [%rd137+20];
	fma.rn.f32 	%f442, %f440, %f441, %f439;
	add.s64 	%rd144, %rd143, %rd138;
	ld.global.f32 	%f443, [%rd144];
	ld.global.f32 	%f444, [%rd137+24];
	fma.rn.f32 	%f445, %f443, %f444, %f442;
	add.s64 	%rd145, %rd144, %rd138;
	ld.global.f32 	%f446, [%rd145];
	ld.global.f32 	%f447, [%rd137+28];
	fma.rn.f32 	%f486, %f446, %f447, %f445;
	add.s32 	%r224, %r224, 8;
$L__BB0_85:
	@%p72 bra 	$L__BB0_92;
	setp.lt.u32 	%p89, %r10, 3;
	@%p89 bra 	$L__BB0_88;
	mad.lo.s32 	%r207, %r7, %r224, %r45;
	mul.wide.s32 	%rd146, %r207, 4;
	add.s64 	%rd147, %rd2, %rd146;
	ld.global.f32 	%f449, [%rd147];
	mul.wide.u32 	%rd148, %r224, 4;
	add.s64 	%rd149, %rd28, %rd148;
	ld.global.f32 	%f450, [%rd149];
	fma.rn.f32 	%f451, %f449, %f450, %f486;
	mul.wide.s32 	%rd150, %r7, 4;
	add.s64 	%rd151, %rd147, %rd150;
	ld.global.f32 	%f452, [%rd151];
	ld.global.f32 	%f453, [%rd149+4];
	fma.rn.f32 	%f454, %f452, %f453, %f451;
	add.s64 	%rd152, %rd151, %rd150;
	ld.global.f32 	%f455, [%rd152];
	ld.global.f32 	%f456, [%rd149+8];
	fma.rn.f32 	%f457, %f455, %f456, %f454;
	add.s64 	%rd153, %rd152, %rd150;
	ld.global.f32 	%f458, [%rd153];
	ld.global.f32 	%f459, [%rd149+12];
	fma.rn.f32 	%f486, %f458, %f459, %f457;
	add.s32 	%r224, %r224, 4;
$L__BB0_88:
	setp.eq.s32 	%p90, %r11, 0;
	@%p90 bra 	$L__BB0_92;
	setp.eq.s32 	%p91, %r11, 1;
	mad.lo.s32 	%r208, %r7, %r224, %r45;
	mul.wide.s32 	%rd154, %r208, 4;
	add.s64 	%rd29, %rd2, %rd154;
	ld.global.f32 	%f460, [%rd29];
	mul.wide.u32 	%rd155, %r224, 4;
	add.s64 	%rd30, %rd28, %rd155;
	ld.global.f32 	%f461, [%rd30];
	fma.rn.f32 	%f486, %f460, %f461, %f486;
	@%p91 bra 	$L__BB0_92;
	setp.eq.s32 	%p92, %r11, 2;
	mul.wide.s32 	%rd31, %r7, 4;
	add.s64 	%rd32, %rd29, %rd31;
	ld.global.f32 	%f462, [%rd32];
	ld.global.f32 	%f463, [%rd30+4];
	fma.rn.f32 	%f486, %f462, %f463, %f486;
	@%p92 bra 	$L__BB0_92;
	add.s64 	%rd156, %rd32, %rd31;
	ld.global.f32 	%f464, [%rd156];
	ld.global.f32 	%f465, [%rd30+8];
	fma.rn.f32 	%f486, %f464, %f465, %f486;
$L__BB0_92:
	cvt.u64.u32 	%rd157, %r221;
	add.s64 	%rd158, %rd19, %rd157;
	shl.b64 	%rd159, %rd158, 2;
	add.s64 	%rd160, %rd7, %rd159;
	st.global.f32 	[%rd160], %f486;
	add.s32 	%r221, %r221, 1;
	setp.eq.s32 	%p93, %r221, %r3;
	@%p93 bra 	$L__BB0_93;
	bra.uni 	$L__BB0_79;
$L__BB0_93:
	add.s32 	%r209, %r209, 1;
	setp.eq.s32 	%p94, %r209, %r86;
	@%p94 bra 	$L__BB0_169;
	bra.uni 	$L__BB0_4;
$L__BB0_94:
	add.s32 	%r100, %r95, 1;
	and.b32  	%r54, %r100, 7;
	add.s32 	%r55, %r54, -1;
	and.b32  	%r56, %r100, 3;
	and.b32  	%r57, %r88, 7;
	add.s32 	%r58, %r57, -1;
	and.b32  	%r59, %r88, 3;
	mul.f32 	%f39, %f1, 0f00000000;
	and.b32  	%r60, %r100, 536870904;
	and.b32  	%r61, %r95, 1;
	and.b32  	%r62, %r100, 536870908;
	and.b32  	%r63, %r88, 2147483640;
	and.b32  	%r64, %r88, 1;
	mov.b32 	%r226, 0;
$L__BB0_95:
	setp.lt.u32 	%p6, %r95, 7;
	mul.lo.s32 	%r102, %r6, %r226;
	cvt.s64.s32 	%rd47, %r102;
	add.s64 	%rd33, %rd5, %rd47;
	shl.b64 	%rd48, %rd33, 2;
	add.s64 	%rd34, %rd3, %rd48;
	mov.f32 	%f498, 0f3727C5AC;
	mov.b32 	%r235, 0;
	@%p6 bra 	$L__BB0_98;
	mov.f32 	%f498, 0f3727C5AC;
	mov.b32 	%r227, 0;
$L__BB0_97:
	.pragma "nounroll";
	setp.gt.f32 	%p7, %f39, %f498;
	selp.f32 	%f498, %f39, %f498, %p7;
	mul.wide.u32 	%rd49, %r227, 4;
	add.s64 	%rd50, %rd34, %rd49;
	st.global.f32 	[%rd50], %f39;
	st.global.f32 	[%rd50+4], %f39;
	st.global.f32 	[%rd50+8], %f39;
	st.global.f32 	[%rd50+12], %f39;
	st.global.f32 	[%rd50+16], %f39;
	st.global.f32 	[%rd50+20], %f39;
	st.global.f32 	[%rd50+24], %f39;
	st.global.f32 	[%rd50+28], %f39;
	add.s32 	%r227, %r227, 8;
	setp.eq.s32 	%p8, %r227, %r60;
	mov.u32 	%r235, %r60;
	@%p8 bra 	$L__BB0_98;
	bra.uni 	$L__BB0_97;
$L__BB0_98:
	setp.eq.s32 	%p9, %r54, 0;
	@%p9 bra 	$L__BB0_106;
	setp.lt.u32 	%p10, %r55, 3;
	@%p10 bra 	$L__BB0_101;
	setp.gt.f32 	%p11, %f39, %f498;
	selp.f32 	%f498, %f39, %f498, %p11;
	mul.wide.u32 	%rd51, %r235, 4;
	add.s64 	%rd52, %rd34, %rd51;
	st.global.f32 	[%rd52], %f39;
	st.global.f32 	[%rd52+4], %f39;
	st.global.f32 	[%rd52+8], %f39;
	st.global.f32 	[%rd52+12], %f39;
	add.s32 	%r235, %r235, 4;
$L__BB0_101:
	setp.eq.s32 	%p12, %r56, 0;
	@%p12 bra 	$L__BB0_106;
	setp.eq.s32 	%p13, %r56, 1;
	@%p13 bra 	$L__BB0_104;
	setp.gt.f32 	%p14, %f39, %f498;
	selp.f32 	%f498, %f39, %f498, %p14;
	mul.wide.u32 	%rd53, %r235, 4;
	add.s64 	%rd54, %rd34, %rd53;
	st.global.f32 	[%rd54], %f39;
	st.global.f32 	[%rd54+4], %f39;
	add.s32 	%r235, %r235, 2;
$L__BB0_104:
	setp.ne.s32 	%p15, %r61, 0;
	@%p15 bra 	$L__BB0_106;
	setp.gt.f32 	%p16, %f39, %f498;
	selp.f32 	%f498, %f39, %f498, %p16;
	mul.wide.u32 	%rd55, %r235, 4;
	add.s64 	%rd56, %rd34, %rd55;
	st.global.f32 	[%rd56], %f39;
$L__BB0_106:
	add.s64 	%rd40, %rd1, %rd48;
	setp.lt.u32 	%p17, %r95, 3;
	mov.f32 	%f491, 0f00000000;
	mov.b32 	%r229, 0;
	@%p17 bra 	$L__BB0_109;
	mov.f32 	%f491, 0f00000000;
	mov.b32 	%r228, 0;
$L__BB0_108:
	mul.wide.u32 	%rd58, %r228, 4;
	add.s64 	%rd59, %rd34, %rd58;
	ld.global.f32 	%f71, [%rd59];
	sub.f32 	%f72, %f71, %f498;
	fma.rn.f32 	%f73, %f72, 0f3BBB989D, 0f3F000000;
	cvt.sat.f32.f32 	%f74, %f73;
	mov.f32 	%f75, 0f4B400001;
	mov.f32 	%f76, 0f437C0000;
	fma.rm.f32 	%f77, %f74, %f76, %f75;
	add.f32 	%f78, %f77, 0fCB40007F;
	neg.f32 	%f79, %f78;
	fma.rn.f32 	%f80, %f72, 0f3FB8AA3B, %f79;
	fma.rn.f32 	%f81, %f72, 0f32A57060, %f80;
	mov.b32 	%r106, %f77;
	shl.b32 	%r107, %r106, 23;
	mov.b32 	%f82, %r107;
	ex2.approx.ftz.f32 	%f83, %f81;
	mul.f32 	%f84, %f83, %f82;
	add.s64 	%rd60, %rd40, %rd58;
	st.global.f32 	[%rd60], %f84;
	add.f32 	%f85, %f491, %f84;
	ld.global.f32 	%f86, [%rd59+4];
	sub.f32 	%f87, %f86, %f498;
	fma.rn.f32 	%f88, %f87, 0f3BBB989D, 0f3F000000;
	cvt.sat.f32.f32 	%f89, %f88;
	fma.rm.f32 	%f90, %f89, %f76, %f75;
	add.f32 	%f91, %f90, 0fCB40007F;
	neg.f32 	%f92, %f91;
	fma.rn.f32 	%f93, %f87, 0f3FB8AA3B, %f92;
	fma.rn.f32 	%f94, %f87, 0f32A57060, %f93;
	mov.b32 	%r108, %f90;
	shl.b32 	%r109, %r108, 23;
	mov.b32 	%f95, %r109;
	ex2.approx.ftz.f32 	%f96, %f94;
	mul.f32 	%f97, %f96, %f95;
	st.global.f32 	[%rd60+4], %f97;
	add.f32 	%f98, %f85, %f97;
	ld.global.f32 	%f99, [%rd59+8];
	sub.f32 	%f100, %f99, %f498;
	fma.rn.f32 	%f101, %f100, 0f3BBB989D, 0f3F000000;
	cvt.sat.f32.f32 	%f102, %f101;
	fma.rm.f32 	%f103, %f102, %f76, %f75;
	add.f32 	%f104, %f103, 0fCB40007F;
	neg.f32 	%f105, %f104;
	fma.rn.f32 	%f106, %f100, 0f3FB8AA3B, %f105;
	fma.rn.f32 	%f107, %f100, 0f32A57060, %f106;
	mov.b32 	%r110, %f103;
	shl.b32 	%r111, %r110, 23;
	mov.b32 	%f108, %r111;
	ex2.approx.ftz.f32 	%f109, %f107;
	mul.f32 	%f110, %f109, %f108;
	st.global.f32 	[%rd60+8], %f110;
	add.f32 	%f111, %f98, %f110;
	ld.global.f32 	%f112, [%rd59+12];
	sub.f32 	%f113, %f112, %f498;
	fma.rn.f32 	%f114, %f113, 0f3BBB989D, 0f3F000000;
	cvt.sat.f32.f32 	%f115, %f114;
	fma.rm.f32 	%f116, %f115, %f76, %f75;
	add.f32 	%f117, %f116, 0fCB40007F;
	neg.f32 	%f118, %f117;
	fma.rn.f32 	%f119, %f113, 0f3FB8AA3B, %f118;
	fma.rn.f32 	%f120, %f113, 0f32A57060, %f119;
	mov.b32 	%r112, %f116;
	shl.b32 	%r113, %r112, 23;
	mov.b32 	%f121, %r113;
	ex2.approx.ftz.f32 	%f122, %f120;
	mul.f32 	%f123, %f122, %f121;
	st.global.f32 	[%rd60+12], %f123;
	add.f32 	%f491, %f111, %f123;
	add.s32 	%r228, %r228, 4;
	setp.ne.s32 	%p18, %r228, %r62;
	mov.u32 	%r229, %r62;
	@%p18 bra 	$L__BB0_108;
$L__BB0_109:
	setp.eq.s32 	%p19, %r56, 0;
	@%p19 bra 	$L__BB0_113;
	setp.eq.s32 	%p20, %r56, 1;
	mul.wide.u32 	%rd61, %r229, 4;
	add.s64 	%rd35, %rd34, %rd61;
	ld.global.f32 	%f124, [%rd35];
	sub.f32 	%f125, %f124, %f498;
	fma.rn.f32 	%f126, %f125, 0f3BBB989D, 0f3F000000;
	cvt.sat.f32.f32 	%f127, %f126;
	mov.f32 	%f128, 0f4B400001;
	mov.f32 	%f129, 0f437C0000;
	fma.rm.f32 	%f130, %f127, %f129, %f128;
	add.f32 	%f131, %f130, 0fCB40007F;
	neg.f32 	%f132, %f131;
	fma.rn.f32 	%f133, %f125, 0f3FB8AA3B, %f132;
	fma.rn.f32 	%f134, %f125, 0f32A57060, %f133;
	mov.b32 	%r114, %f130;
	shl.b32 	%r115, %r114, 23;
	mov.b32 	%f135, %r115;
	ex2.approx.ftz.f32 	%f136, %f134;
	mul.f32 	%f137, %f136, %f135;
	add.s64 	%rd36, %rd40, %rd61;
	st.global.f32 	[%rd36], %f137;
	add.f32 	%f491, %f491, %f137;
	@%p20 bra 	$L__BB0_113;
	setp.eq.s32 	%p21, %r56, 2;
	ld.global.f32 	%f138, [%rd35+4];
	sub.f32 	%f139, %f138, %f498;
	fma.rn.f32 	%f140, %f139, 0f3BBB989D, 0f3F000000;
	cvt.sat.f32.f32 	%f141, %f140;
	mov.f32 	%f142, 0f4B400001;
	mov.f32 	%f143, 0f437C0000;
	fma.rm.f32 	%f144, %f141, %f143, %f142;
	add.f32 	%f145, %f144, 0fCB40007F;
	neg.f32 	%f146, %f145;
	fma.rn.f32 	%f147, %f139, 0f3FB8AA3B, %f146;
	fma.rn.f32 	%f148, %f139, 0f32A57060, %f147;
	mov.b32 	%r116, %f144;
	shl.b32 	%r117, %r116, 23;
	mov.b32 	%f149, %r117;
	ex2.approx.ftz.f32 	%f150, %f148;
	mul.f32 	%f151, %f150, %f149;
	st.global.f32 	[%rd36+4], %f151;
	add.f32 	%f491, %f491, %f151;
	@%p21 bra 	$L__BB0_113;
	ld.global.f32 	%f152, [%rd35+8];
	sub.f32 	%f153, %f152, %f498;
	fma.rn.f32 	%f154, %f153, 0f3BBB989D, 0f3F000000;
	cvt.sat.f32.f32 	%f155, %f154;
	mov.f32 	%f156, 0f4B400001;
	mov.f32 	%f157, 0f437C0000;
	fma.rm.f32 	%f158, %f155, %f157, %f156;
	add.f32 	%f159, %f158, 0fCB40007F;
	neg.f32 	%f160, %f159;
	fma.rn.f32 	%f161, %f153, 0f3FB8AA3B, %f160;
	fma.rn.f32 	%f162, %f153, 0f32A57060, %f161;
	mov.b32 	%r118, %f158;
	shl.b32 	%r119, %r118, 23;
	mov.b32 	%f163, %r119;
	ex2.approx.ftz.f32 	%f164, %f162;
	mul.f32 	%f165, %f164, %f163;
	st.global.f32 	[%rd36+8], %f165;
	add.f32 	%f491, %f491, %f165;
$L__BB0_113:
	setp.lt.u32 	%p22, %r88, 8;
	setp.eq.f32 	%p23, %f491, 0f00000000;
	rcp.rn.f32 	%f166, %f491;
	selp.f32 	%f50, 0f00000000, %f166, %p23;
	mov.b32 	%r232, 0;
	@%p22 bra 	$L__BB0_140;
	mov.b32 	%r230, 0;
$L__BB0_115:
	.pragma "nounroll";
	setp.gt.u32 	%p24, %r230, %r95;
	mul.wide.u32 	%rd62, %r230, 4;
	add.s64 	%rd37, %rd40, %rd62;
	@%p24 bra 	$L__BB0_117;
	ld.global.f32 	%f167, [%rd37];
	mul.f32 	%f168, %f50, %f167;
	st.global.f32 	[%rd37], %f168;
	bra.uni 	$L__BB0_118;
$L__BB0_117:
	mov.b32 	%r122, 0;
	st.global.u32 	[%rd37], %r122;
$L__BB0_118:
	setp.ge.u32 	%p25, %r230, %r95;
	@%p25 bra 	$L__BB0_120;
	ld.global.f32 	%f169, [%rd37+4];
	mul.f32 	%f170, %f50, %f169;
	st.global.f32 	[%rd37+4], %f170;
	bra.uni 	$L__BB0_121;
$L__BB0_120:
	mov.b32 	%r123, 0;
	st.global.u32 	[%rd37+4], %r123;
$L__BB0_121:
	add.s32 	%r124, %r230, 2;
	setp.gt.u32 	%p26, %r124, %r95;
	@%p26 bra 	$L__BB0_123;
	ld.global.f32 	%f171, [%rd37+8];
	mul.f32 	%f172, %f50, %f171;
	st.global.f32 	[%rd37+8], %f172;
	bra.uni 	$L__BB0_124;
$L__BB0_123:
	mov.b32 	%r125, 0;
	st.global.u32 	[%rd37+8], %r125;
$L__BB0_124:
	add.s32 	%r126, %r230, 3;
	setp.gt.u32 	%p27, %r126, %r95;
	@%p27 bra 	$L__BB0_126;
	ld.global.f32 	%f173, [%rd37+12];
	mul.f32 	%f174, %f50, %f173;
	st.global.f32 	[%rd37+12], %f174;
	bra.uni 	$L__BB0_127;
$L__BB0_126:
	mov.b32 	%r127, 0;
	st.global.u32 	[%rd37+12], %r127;
$L__BB0_127:
	add.s32 	%r128, %r230, 4;
	setp.gt.u32 	%p28, %r128, %r95;
	@%p28 bra 	$L__BB0_129;
	ld.global.f32 	%f175, [%rd37+16];
	mul.f32 	%f176, %f50, %f175;
	st.global.f32 	[%rd37+16], %f176;
	bra.uni 	$L__BB0_130;
$L__BB0_129:
	mov.b32 	%r129, 0;
	st.global.u32 	[%rd37+16], %r129;
$L__BB0_130:
	add.s32 	%r130, %r230, 5;
	setp.gt.u32 	%p29, %r130, %r95;
	@%p29 bra 	$L__BB0_132;
	ld.global.f32 	%f177, [%rd37+20];
	mul.f32 	%f178, %f50, %f177;
	st.global.f32 	[%rd37+20], %f178;
	bra.uni 	$L__BB0_133;
$L__BB0_132:
	mov.b32 	%r131, 0;
	st.global.u32 	[%rd37+20], %r131;
$L__BB0_133:
	add.s32 	%r132, %r230, 6;
	setp.gt.u32 	%p30, %r132, %r95;
	@%p30 bra 	$L__BB0_135;
	ld.global.f32 	%f179, [%rd37+24];
	mul.f32 	%f180, %f50, %f179;
	st.global.f32 	[%rd37+24], %f180;
	bra.uni 	$L__BB0_136;
$L__BB0_135:
	mov.b32 	%r133, 0;
	st.global.u32 	[%rd37+24], %r133;
$L__BB0_136:
	add.s32 	%r134, %r230, 7;
	setp.gt.u32 	%p31, %r134, %r95;
	@%p31 bra 	$L__BB0_138;
	ld.global.f32 	%f181, [%rd37+28];
	mul.f32 	%f182, %f50, %f181;
	st.global.f32 	[%rd37+28], %f182;
	bra.uni 	$L__BB0_139;
$L__BB0_138:
	mov.b32 	%r135, 0;
	st.global.u32 	[%rd37+28], %r135;
$L__BB0_139:
	add.s32 	%r230, %r230, 8;
	setp.ne.s32 	%p32, %r230, %r63;
	mov.u32 	%r232, %r63;
	@%p32 bra 	$L__BB0_115;
$L__BB0_140:
	setp.eq.s32 	%p33, %r57, 0;
	@%p33 bra 	$L__BB0_168;
	setp.lt.u32 	%p34, %r58, 3;
	@%p34 bra 	$L__BB0_155;
	setp.gt.u32 	%p35, %r232, %r95;
	mul.wide.u32 	%rd63, %r232, 4;
	add.s64 	%rd38, %rd40, %rd63;
	@%p35 bra 	$L__BB0_144;
	ld.global.f32 	%f183, [%rd38];
	mul.f32 	%f184, %f50, %f183;
	st.global.f32 	[%rd38], %f184;
	bra.uni 	$L__BB0_145;
$L__BB0_144:
	mov.b32 	%r136, 0;
	st.global.u32 	[%rd38], %r136;
$L__BB0_145:
	setp.ge.u32 	%p36, %r232, %r95;
	@%p36 bra 	$L__BB0_147;
	ld.global.f32 	%f185, [%rd38+4];
	mul.f32 	%f186, %f50, %f185;
	st.global.f32 	[%rd38+4], %f186;
	bra.uni 	$L__BB0_148;
$L__BB0_147:
	mov.b32 	%r137, 0;
	st.global.u32 	[%rd38+4], %r137;
$L__BB0_148:
	add.s32 	%r138, %r232, 2;
	setp.gt.u32 	%p37, %r138, %r95;
	@%p37 bra 	$L__BB0_150;
	ld.global.f32 	%f187, [%rd38+8];
	mul.f32 	%f188, %f50, %f187;
	st.global.f32 	[%rd38+8], %f188;
	bra.uni 	$L__BB0_151;
$L__BB0_150:
	mov.b32 	%r139, 0;
	st.global.u32 	[%rd38+8], %r139;
$L__BB0_151:
	add.s32 	%r140, %r232, 3;
	setp.gt.u32 	%p38, %r140, %r95;
	@%p38 bra 	$L__BB0_153;
	ld.global.f32 	%f189, [%rd38+12];
	mul.f32 	%f190, %f50, %f189;
	st.global.f32 	[%rd38+12], %f190;
	bra.uni 	$L__BB0_154;
$L__BB0_153:
	mov.b32 	%r141, 0;
	st.global.u32 	[%rd38+12], %r141;
$L__BB0_154:
	add.s32 	%r232, %r232, 4;
$L__BB0_155:
	setp.eq.s32 	%p39, %r59, 0;
	@%p39 bra 	$L__BB0_168;
	setp.eq.s32 	%p40, %r59, 1;
	@%p40 bra 	$L__BB0_164;
	setp.gt.u32 	%p41, %r232, %r95;
	mul.wide.u32 	%rd64, %r232, 4;
	add.s64 	%rd39, %rd40, %rd64;
	@%p41 bra 	$L__BB0_159;
	ld.global.f32 	%f191, [%rd39];
	mul.f32 	%f192, %f50, %f191;
	st.global.f32 	[%rd39], %f192;
	bra.uni 	$L__BB0_160;
$L__BB0_159:
	mov.b32 	%r142, 0;
	st.global.u32 	[%rd39], %r142;
$L__BB0_160:
	setp.ge.u32 	%p42, %r232, %r95;
	@%p42 bra 	$L__BB0_162;
	ld.global.f32 	%f193, [%rd39+4];
	mul.f32 	%f194, %f50, %f193;
	st.global.f32 	[%rd39+4], %f194;
	bra.uni 	$L__BB0_163;
$L__BB0_162:
	mov.b32 	%r143, 0;
	st.global.u32 	[%rd39+4], %r143;
$L__BB0_163:
	add.s32 	%r232, %r232, 2;
$L__BB0_164:
	setp.eq.s32 	%p43, %r64, 0;
	@%p43 bra 	$L__BB0_168;
	setp.gt.u32 	%p44, %r232, %r95;
	@%p44 bra 	$L__BB0_167;
	mul.wide.u32 	%rd65, %r232, 4;
	add.s64 	%rd66, %rd40, %rd65;
	ld.global.f32 	%f195, [%rd66];
	mul.f32 	%f196, %f50, %f195;
	st.global.f32 	[%rd66], %f196;
	bra.uni 	$L__BB0_168;
$L__BB0_167:
	mul.wide.u32 	%rd67, %r232, 4;
	add.s64 	%rd68, %rd40, %rd67;
	mov.b32 	%r144, 0;
	st.global.u32 	[%rd68], %r144;
$L__BB0_168:
	add.s32 	%r226, %r226, 1;
	setp.eq.s32 	%p45, %r226, %r86;
	@%p45 bra 	$L__BB0_169;
	bra.uni 	$L__BB0_95;
$L__BB0_169:
	ret;
$L__BB0_170:
	mul.wide.u32 	%rd112, %r214, 4;
	add.s64 	%rd113, %rd28, %rd112;
	mov.b32 	%r199, 0;
	st.global.u32 	[%rd113], %r199;
	bra.uni 	$L__BB0_78;

}


// ===== COMPILED SASS (sm_100) =====

	.target	sm_100

	.elftype	@"ET_EXEC"


//--------------------- .note.nv.tkinfo           --------------------------
	.section	.note.nv.tkinfo,"",@"SHT_NOTE"
	.sectionflags	@"SHF_NOTE_NV_TKINFO"
	.tkinfo
        /*0018*/ 	.word	0x00000002
        /*0030*/ 	.string	""
        /*0030*/ 	.string	"ptxas"
        /*0030*/ 	.string	"Cuda compilation tools, release 13.0, V13.0.88"
        /*0030*/ 	.string	"Build cuda_13.0.r13.0/compiler.36424714_0"
        /*0030*/ 	.string	"-arch sm_100 -m 64 "



//--------------------- .note.nv.cuinfo           --------------------------
	.section	.note.nv.cuinfo,"",@"SHT_NOTE"
	.sectionflags	@"SHF_NOTE_NV_CUINFO"
        /*0018*/ 	.short	0x0002
        /*001a*/ 	.short	0x0064
        /*001c*/ 	.short	0x0082
	.zero		2


//--------------------- .nv.info                  --------------------------
	.section	.nv.info,"",@"SHT_CUDA_INFO"
	.align	4


	//----- nvinfo : EIATTR_REGCOUNT
	.align		4
        /*0000*/ 	.byte	0x04, 0x2f
        /*0002*/ 	.short	(.L_1 - .L_0)
	.align		4
.L_0:
        /*0004*/ 	.word	index@(_Z24attention_forward_kernelPfS_S_S_iiii)
        /*0008*/ 	.word	0x00000028


	//----- nvinfo : EIATTR_FRAME_SIZE
	.align		4
.L_1:
        /*000c*/ 	.byte	0x04, 0x11
        /*000e*/ 	.short	(.L_3 - .L_2)
	.align		4
.L_2:
        /*0010*/ 	.word	index@($__internal_1_$__cuda_sm20_sqrt_rn_f32_slowpath)
        /*0014*/ 	.word	0x00000000


	//----- nvinfo : EIATTR_FRAME_SIZE
	.align		4
.L_3:
        /*0018*/ 	.byte	0x04, 0x11
        /*001a*/ 	.short	(.L_5 - .L_4)
	.align		4
.L_4:
        /*001c*/ 	.word	index@($__internal_0_$__cuda_sm20_rcp_rn_f32_slowpath)
        /*0020*/ 	.word	0x00000000


	//----- nvinfo : EIATTR_FRAME_SIZE
	.align		4
.L_5:
        /*0024*/ 	.byte	0x04, 0x11
        /*0026*/ 	.short	(.L_7 - .L_6)
	.align		4
.L_6:
        /*0028*/ 	.word	index@(_Z24attention_forward_kernelPfS_S_S_iiii)
        /*002c*/ 	.word	0x00000000


	//----- nvinfo : EIATTR_MIN_STACK_SIZE
	.align		4
.L_7:
        /*0030*/ 	.byte	0x04, 0x12
        /*0032*/ 	.short	(.L_9 - .L_8)
	.align		4
.L_8:
        /*0034*/ 	.word	index@(_Z24attention_forward_kernelPfS_S_S_iiii)
        /*0038*/ 	.word	0x00000000
.L_9:


//--------------------- .nv.compat                --------------------------
	.section	.nv.compat,"",@"SHT_CUDA_COMPAT_INFO"
	.align	4
        /*0000*/ 	.byte	0x02, 0x09, 0x00, 0x00, 0x02, 0x02, 0x01, 0x00, 0x02, 0x05, 0x05, 0x00, 0x03, 0x07, 0x01, 0x01
        /*0010*/ 	.byte	0x02, 0x03, 0x00, 0x00, 0x02, 0x06, 0x01, 0x00, 0x04, 0x0b, 0x08, 0x00, 0x01, 0x00, 0x00, 0x00
        /*0020*/ 	.byte	0x00, 0x00, 0x00, 0x00


//--------------------- .nv.info._Z24attention_forward_kernelPfS_S_S_iiii --------------------------
	.section	.nv.info._Z24attention_forward_kernelPfS_S_S_iiii,"",@"SHT_CUDA_INFO"
	.sectionflags	@""
	.align	4


	//----- nvinfo : EIATTR_CUDA_API_VERSION
	.align		4
        /*0000*/ 	.byte	0x04, 0x37
        /*0002*/ 	.short	(.L_11 - .L_10)
.L_10:
        /*0004*/ 	.word	0x00000082


	//----- nvinfo : EIATTR_KPARAM_INFO
	.align		4
.L_11:
        /*0008*/ 	.byte	0x04, 0x17
        /*000a*/ 	.short	(.L_13 - .L_12)
.L_12:
        /*000c*/ 	.word	0x00000000
        /*0010*/ 	.short	0x0007
        /*0012*/ 	.short	0x002c
        /*0014*/ 	.byte	0x00, 0xf0, 0x11, 0x00


	//----- nvinfo : EIATTR_KPARAM_INFO
	.align		4
.L_13:
        /*0018*/ 	.byte	0x04, 0x17
        /*001a*/ 	.short	(.L_15 - .L_14)
.L_14:
        /*001c*/ 	.word	0x00000000
        /*0020*/ 	.short	0x0006
        /*0022*/ 	.short	0x0028
        /*0024*/ 	.byte	0x00, 0xf0, 0x11, 0x00


	//----- nvinfo : EIATTR_KPARAM_INFO
	.align		4
.L_15:
        /*0028*/ 	.byte	0x04, 0x17
        /*002a*/ 	.short	(.L_17 - .L_16)
.L_16:
        /*002c*/ 	.word	0x00000000
        /*0030*/ 	.short	0x0005
        /*0032*/ 	.short	0x0024
        /*0034*/ 	.byte	0x00, 0xf0, 0x11, 0x00


	//----- nvinfo : EIATTR_KPARAM_INFO
	.align		4
.L_17:
        /*0038*/ 	.byte	0x04, 0x17
        /*003a*/ 	.short	(.L_19 - .L_18)
.L_18:
        /*003c*/ 	.word	0x00000000
        /*0040*/ 	.short	0x0004
        /*0042*/ 	.short	0x0020
        /*0044*/ 	.byte	0x00, 0xf0, 0x11, 0x00


	//----- nvinfo : EIATTR_KPARAM_INFO
	.align		4
.L_19:
        /*0048*/ 	.byte	0x04, 0x17
        /*004a*/ 	.short	(.L_21 - .L_20)
.L_20:
        /*004c*/ 	.word	0x00000000
        /*0050*/ 	.short	0x0003
        /*0052*/ 	.short	0x0018
        /*0054*/ 	.byte	0x00, 0xf5, 0x21, 0x00


	//----- nvinfo : EIATTR_KPARAM_INFO
	.align		4
.L_21:
        /*0058*/ 	.byte	0x04, 0x17
        /*005a*/ 	.short	(.L_23 - .L_22)
.L_22:
        /*005c*/ 	.word	0x00000000
        /*0060*/ 	.short	0x0002
        /*0062*/ 	.short	0x0010
        /*0064*/ 	.byte	0x00, 0xf5, 0x21, 0x00


	//----- nvinfo : EIATTR_KPARAM_INFO
	.align		4
.L_23:
        /*0068*/ 	.byte	0x04, 0x17
        /*006a*/ 	.short	(.L_25 - .L_24)
.L_24:
        /*006c*/ 	.word	0x00000000
        /*0070*/ 	.short	0x0001
        /*0072*/ 	.short	0x0008
        /*0074*/ 	.byte	0x00, 0xf5, 0x21, 0x00


	//----- nvinfo : EIATTR_KPARAM_INFO
	.align		4
.L_25:
        /*0078*/ 	.byte	0x04, 0x17
        /*007a*/ 	.short	(.L_27 - .L_26)
.L_26:
        /*007c*/ 	.word	0x00000000
        /*0080*/ 	.short	0x0000
        /*0082*/ 	.short	0x0000
        /*0084*/ 	.byte	0x00, 0xf5, 0x21, 0x00


	//----- nvinfo : EIATTR_SPARSE_MMA_MASK
	.align		4
.L_27:
        /*0088*/ 	.byte	0x03, 0x50
        /*008a*/ 	.short	0x0000


	//----- nvinfo : EIATTR_MAXREG_COUNT
	.align		4
        /*008c*/ 	.byte	0x03, 0x1b
        /*008e*/ 	.short	0x00ff


	//----- nvinfo : EIATTR_MERCURY_ISA_VERSION
	.align		4
        /*0090*/ 	.byte	0x03, 0x5f
        /*0092*/ 	.short	0x0101


	//----- nvinfo : EIATTR_VRC_CTA_INIT_COUNT
	.align		4
        /*0094*/ 	.byte	0x02, 0x4a
	.zero		1
	.zero		1


	//----- nvinfo : EIATTR_EXIT_INSTR_OFFSETS
	.align		4
        /*0098*/ 	.byte	0x04, 0x1c
        /*009a*/ 	.short	(.L_29 - .L_28)


	//   ....[0]....
.L_28:
        /*009c*/ 	.word	0x000000c0


	//   ....[1]....
        /*00a0*/ 	.word	0x00000420


	//   ....[2]....
        /*00a4*/ 	.word	0x000032b0


	//   ....[3]....
        /*00a8*/ 	.word	0x00004a80


	//----- nvinfo : EIATTR_CRS_STACK_SIZE
	.align		4
.L_29:
        /*00ac*/ 	.byte	0x04, 0x1e
        /*00ae*/ 	.short	(.L_31 - .L_30)
.L_30:
        /*00b0*/ 	.word	0x00000000


	//----- nvinfo : EIATTR_CBANK_PARAM_SIZE
	.align		4
.L_31:
        /*00b4*/ 	.byte	0x03, 0x19
        /*00b6*/ 	.short	0x0030


	//----- nvinfo : EIATTR_PARAM_CBANK
	.align		4
        /*00b8*/ 	.byte	0x04, 0x0a
        /*00ba*/ 	.short	(.L_33 - .L_32)
	.align		4
.L_32:
        /*00bc*/ 	.word	index@(.nv.constant0._Z24attention_forward_kernelPfS_S_S_iiii)
        /*00c0*/ 	.short	0x0380
        /*00c2*/ 	.short	0x0030


	//----- nvinfo : EIATTR_SW_WAR
	.align		4
.L_33:
        /*00c4*/ 	.byte	0x04, 0x36
        /*00c6*/ 	.short	(.L_35 - .L_34)
.L_34:
        /*00c8*/ 	.word	0x00000008
.L_35:


//--------------------- .nv.callgraph             --------------------------
	.section	.nv.callgraph,"",@"SHT_CUDA_CALLGRAPH"
	.align	4
	.sectionentsize	8
	.align		4
        /*0000*/ 	.word	0x00000000
	.align		4
        /*0004*/ 	.word	0xffffffff
	.align		4
        /*0008*/ 	.word	0x00000000
	.align		4
        /*000c*/ 	.word	0xfffffffe
	.align		4
        /*0010*/ 	.word	0x00000000
	.align		4
        /*0014*/ 	.word	0xfffffffd
	.align		4
        /*0018*/ 	.word	0x00000000
	.align		4
        /*001c*/ 	.word	0xfffffffc


//--------------------- .text._Z24attention_forward_kernelPfS_S_S_iiii --------------------------
	.section	.text._Z24attention_forward_kernelPfS_S_S_iiii,"ax",@progbits
	.align	128
        .global         _Z24attention_forward_kernelPfS_S_S_iiii
        .type           _Z24attention_forward_kernelPfS_S_S_iiii,@function
        .size           _Z24attention_forward_kernelPfS_S_S_iiii,(.L_x_171 - _Z24attention_forward_kernelPfS_S_S_iiii)
        .other          _Z24attention_forward_kernelPfS_S_S_iiii,@"STO_CUDA_ENTRY STV_DEFAULT"
_Z24attention_forward_kernelPfS_S_S_iiii:
.text._Z24attention_forward_kernelPfS_S_S_iiii:
[----:B------:R-:W-:Y:S01]  /*0000*/  LDC R1, c[0x0][0x37c] ;  /* 0x0000df00ff017b82 */ /* 0x000fe20000000800 */
[----:B------:R-:W0:Y:S07]  /*0010*/  S2R R5, SR_TID.Y ;  /* 0x0000000000057919 */ /* 0x000e2e0000002200 */
[----:B------:R-:W1:Y:S01]  /*0020*/  LDC R4, c[0x0][0x360] ;  /* 0x0000d800ff047b82 */ /* 0x000e620000000800 */
[----:B------:R-:W2:Y:S01]  /*0030*/  LDCU.64 UR6, c[0x0][0x3a0] ;  /* 0x00007400ff0677ac */ /* 0x000ea20008000a00 */
[----:B------:R-:W1:Y:S06]  /*0040*/  S2R R3, SR_TID.X ;  /* 0x0000000000037919 */ /* 0x000e6c0000002100 */
[----:B------:R-:W0:Y:S08]  /*0050*/  S2UR UR5, SR_CTAID.Y ;  /* 0x00000000000579c3 */ /* 0x000e300000002600 */
[----:B------:R-:W0:Y:S08]  /*0060*/  LDC R0, c[0x0][0x364] ;  /* 0x0000d900ff007b82 */ /* 0x000e300000000800 */
[----:B------:R-:W1:Y:S01]  /*0070*/  S2UR UR4, SR_CTAID.X ;  /* 0x00000000000479c3 */ /* 0x000e620000002500 */
[----:B0-----:R-:W-:-:S05]  /*0080*/  IMAD R0, R0, UR5, R5 ;  /* 0x0000000500007c24 */ /* 0x001fca000f8e0205 */
[----:B--2---:R-:W-:Y:S01]  /*0090*/  ISETP.GE.AND P0, PT, R0, UR7, PT ;  /* 0x0000000700007c0c */ /* 0x004fe2000bf06270 */
[----:B-1----:R-:W-:-:S05]  /*00a0*/  IMAD R4, R4, UR4, R3 ;  /* 0x0000000404047c24 */ /* 0x002fca000f8e0203 */
[----:B------:R-:W-:-:S13]  /*00b0*/  ISETP.GE.OR P0, PT, R4, UR6, P0 ;  /* 0x0000000604007c0c */ /* 0x000fda0008706670 */
[----:B------:R-:W-:Y:S05]  /*00c0*/  @P0 EXIT ;  /* 0x000000000000094d */ /* 0x000fea0003800000 */
[----:B------:R-:W0:Y:S02]  /*00d0*/  LDC.64 R2, c[0x0][0x3a8] ;  /* 0x0000ea00ff027b82 */ /* 0x000e240000000a00 */
[-C--:B0-----:R-:W-:Y:S02]  /*00e0*/  IABS R8, R3.reuse ;  /* 0x0000000300087213 */ /* 0x081fe40000000000 */
[----:B------:R-:W-:Y:S02]  /*00f0*/  IABS R10, R2 ;  /* 0x00000002000a7213 */ /* 0x000fe40000000000 */
[----:B------:R-:W0:Y:S01]  /*0100*/  I2F.RP R5, R8 ;  /* 0x0000000800057306 */ /* 0x000e220000209400 */
[----:B------:R-:W-:-:S04]  /*0110*/  LOP3.LUT R2, R2, R3, RZ, 0x3c, !PT ;  /* 0x0000000302027212 */ /* 0x000fc800078e3cff */
[----:B------:R-:W-:-:S03]  /*0120*/  ISETP.GE.AND P2, PT, R2, RZ, PT ;  /* 0x000000ff0200720c */ /* 0x000fc60003f46270 */
[----:B0-----:R-:W0:Y:S02]  /*0130*/  MUFU.RCP R5, R5 ;  /* 0x0000000500057308 */ /* 0x001e240000001000 */
[----:B0-----:R-:W-:-:S06]  /*0140*/  IADD3 R6, PT, PT, R5, 0xffffffe, RZ ;  /* 0x0ffffffe05067810 */ /* 0x001fcc0007ffe0ff */
[----:B------:R0:W1:Y:S02]  /*0150*/  F2I.FTZ.U32.TRUNC.NTZ R7, R6 ;  /* 0x0000000600077305 */ /* 0x000064000021f000 */
[----:B0-----:R-:W-:Y:S01]  /*0160*/  HFMA2 R6, -RZ, RZ, 0, 0 ;  /* 0x00000000ff067431 */ /* 0x001fe200000001ff */
[----:B-1----:R-:W-:-:S05]  /*0170*/  IADD3 R9, PT, PT, RZ, -R7, RZ ;  /* 0x80000007ff097210 */ /* 0x002fca0007ffe0ff */
[----:B------:R-:W-:-:S04]  /*0180*/  IMAD R9, R9, R8, RZ ;  /* 0x0000000809097224 */ /* 0x000fc800078e02ff */
[----:B------:R-:W-:Y:S01]  /*0190*/  IMAD.HI.U32 R7, R7, R9, R6 ;  /* 0x0000000907077227 */ /* 0x000fe200078e0006 */
[----:B------:R-:W-:-:S05]  /*01a0*/  MOV R9, R10 ;  /* 0x0000000a00097202 */ /* 0x000fca0000000f00 */
[----:B------:R-:W-:-:S04]  /*01b0*/  IMAD.HI.U32 R7, R7, R9, RZ ;  /* 0x0000000907077227 */ /* 0x000fc800078e00ff */
[----:B------:R-:W-:-:S04]  /*01c0*/  IMAD.MOV R5, RZ, RZ, -R7 ;  /* 0x000000ffff057224 */ /* 0x000fc800078e0a07 */
[----:B------:R-:W-:-:S05]  /*01d0*/  IMAD R5, R8, R5, R9 ;  /* 0x0000000508057224 */ /* 0x000fca00078e0209 */
[----:B------:R-:W-:-:S13]  /*01e0*/  ISETP.GT.U32.AND P1, PT, R8, R5, PT ;  /* 0x000000050800720c */ /* 0x000fda0003f24070 */
[-C--:B------:R-:W-:Y:S02]  /*01f0*/  @!P1 IADD3 R5, PT, PT, R5, -R8.reuse, RZ ;  /* 0x8000000805059210 */ /* 0x080fe40007ffe0ff */
[----:B------:R-:W-:Y:S02]  /*0200*/  @!P1 IADD3 R7, PT, PT, R7, 0x1, RZ ;  /* 0x0000000107079810 */ /* 0x000fe40007ffe0ff */
[----:B------:R-:W-:Y:S02]  /*0210*/  ISETP.GE.U32.AND P0, PT, R5, R8, PT ;  /* 0x000000080500720c */ /* 0x000fe40003f06070 */
[----:B------:R-:W-:-:S11]  /*0220*/  ISETP.NE.AND P1, PT, R3, RZ, PT ;  /* 0x000000ff0300720c */ /* 0x000fd60003f25270 */
[----:B------:R-:W-:-:S04]  /*0230*/  @P0 IADD3 R7, PT, PT, R7, 0x1, RZ ;  /* 0x0000000107070810 */ /* 0x000fc80007ffe0ff */
[----:B------:R-:W-:-:S05]  /*0240*/  MOV R2, R7 ;  /* 0x0000000700027202 */ /* 0x000fca0000000f00 */
[----:B------:R-:W-:Y:S01]  /*0250*/  @!P2 IMAD.MOV R2, RZ, RZ, -R2 ;  /* 0x000000ffff02a224 */ /* 0x000fe200078e0a02 */
[----:B------:R-:W-:-:S04]  /*0260*/  @!P1 LOP3.LUT R2, RZ, R3, RZ, 0x33, !PT ;  /* 0x00000003ff029212 */ /* 0x000fc800078e33ff */
[----:B------:R-:W-:-:S04]  /*0270*/  I2FP.F32.S32 R3, R2 ;  /* 0x0000000200037245 */ /* 0x000fc80000201400 */
[----:B------:R-:W-:Y:S01]  /*0280*/  IADD3 R5, PT, PT, R3, -0xd000000, RZ ;  /* 0xf300000003057810 */ /* 0x000fe20007ffe0ff */
[----:B------:R0:W1:Y:S03]  /*0290*/  MUFU.RSQ R6, R3 ;  /* 0x0000000300067308 */ /* 0x0000660000001400 */
[----:B------:R-:W-:-:S13]  /*02a0*/  ISETP.GT.U32.AND P0, PT, R5, 0x727fffff, PT ;  /* 0x727fffff0500780c */ /* 0x000fda0003f04070 */
[----:B0-----:R-:W-:Y:S05]  /*02b0*/  @!P0 BRA `(.L_x_0) ;  /* 0x0000000000108947 */ /* 0x001fea0003800000 */
[----:B------:R-:W-:-:S07]  /*02c0*/  MOV R9, 0x2e0 ;  /* 0x000002e000097802 */ /* 0x000fce0000000f00 */
[----:B-1----:R-:W-:Y:S05]  /*02d0*/  CALL.REL.NOINC `($__internal_1_$__cuda_sm20_sqrt_rn_f32_slowpath) ;  /* 0x0000004800c87944 */ /* 0x002fea0003c00000 */
[----:B------:R-:W-:Y:S01]  /*02e0*/  MOV R16, R5 ;  /* 0x0000000500107202 */ /* 0x000fe20000000f00 */
[----:B------:R-:W-:Y:S06]  /*02f0*/  BRA `(.L_x_1) ;  /* 0x0000000000107947 */ /* 0x000fec0003800000 */
.L_x_0:
[----:B-1----:R-:W-:Y:S01]  /*0300*/  FMUL.FTZ R16, R3, R6 ;  /* 0x0000000603107220 */ /* 0x002fe20000410000 */
[----:B------:R-:W-:-:S03]  /*0310*/  FMUL.FTZ R5, R6, 0.5 ;  /* 0x3f00000006057820 */ /* 0x000fc60000410000 */
[----:B------:R-:W-:-:S04]  /*0320*/  FFMA R3, -R16, R16, R3 ;  /* 0x0000001010037223 */ /* 0x000fc80000000103 */
[----:B------:R-:W-:-:S07]  /*0330*/  FFMA R16, R3, R5, R16 ;  /* 0x0000000503107223 */ /* 0x000fce0000000010 */
.L_x_1:
[----:B------:R-:W-:-:S04]  /*0340*/  IADD3 R3, PT, PT, R16, 0x1800000, RZ ;  /* 0x0180000010037810 */ /* 0x000fc80007ffe0ff */
[----:B------:R-:W-:-:S04]  /*0350*/  LOP3.LUT R3, R3, 0x7f800000, RZ, 0xc0, !PT ;  /* 0x7f80000003037812 */ /* 0x000fc800078ec0ff */
[----:B------:R-:W-:-:S13]  /*0360*/  ISETP.GT.U32.AND P0, PT, R3, 0x1ffffff, PT ;  /* 0x01ffffff0300780c */ /* 0x000fda0003f04070 */
[----:B------:R-:W-:Y:S05]  /*0370*/  @P0 BRA `(.L_x_2) ;  /* 0x0000000000100947 */ /* 0x000fea0003800000 */
[----:B------:R-:W-:-:S07]  /*0380*/  MOV R20, 0x3a0 ;  /* 0x000003a000147802 */ /* 0x000fce0000000f00 */
[----:B------:R-:W-:Y:S05]  /*0390*/  CALL.REL.NOINC `($__internal_0_$__cuda_sm20_rcp_rn_f32_slowpath) ;  /* 0x0000004400c47944 */ /* 0x000fea0003c00000 */
[----:B------:R-:W-:Y:S01]  /*03a0*/  MOV R3, R21 ;  /* 0x0000001500037202 */ /* 0x000fe20000000f00 */
[----:B------:R-:W-:Y:S06]  /*03b0*/  BRA `(.L_x_3) ;  /* 0x0000000000107947 */ /* 0x000fec0003800000 */
.L_x_2:
[----:B------:R-:W0:Y:S02]  /*03c0*/  MUFU.RCP R3, R16 ;  /* 0x0000001000037308 */ /* 0x000e240000001000 */
[----:B0-----:R-:W-:-:S04]  /*03d0*/  FFMA R5, R3, R16, -1 ;  /* 0xbf80000003057423 */ /* 0x001fc80000000010 */
[----:B------:R-:W-:-:S04]  /*03e0*/  FADD.FTZ R6, -R5, -RZ ;  /* 0x800000ff05067221 */ /* 0x000fc80000010100 */
[----:B------:R-:W-:-:S07]  /*03f0*/  FFMA R3, R3, R6, R3 ;  /* 0x0000000603037223 */ /* 0x000fce0000000003 */
.L_x_3:
[----:B------:R-:W0:Y:S02]  /*0400*/  LDC R5, c[0x0][0x3ac] ;  /* 0x0000eb00ff057b82 */ /* 0x000e240000000800 */
[----:B0-----:R-:W-:-:S13]  /*0410*/  ISETP.GE.AND P0, PT, R5, 0x1, PT ;  /* 0x000000010500780c */ /* 0x001fda0003f06270 */
[----:B------:R-:W-:Y:S05]  /*0420*/  @!P0 EXIT ;  /* 0x000000000000894d */ /* 0x000fea0003800000 */
[----:B------:R-:W0:Y:S01]  /*0430*/  LDCU UR6, c[0x0][0x3a4] ;  /* 0x00007480ff0677ac */ /* 0x000e220008000800 */
[----:B------:R-:W-:Y:S01]  /*0440*/  ISETP.GE.AND P0, PT, R2, 0x1, PT ;  /* 0x000000010200780c */ /* 0x000fe20003f06270 */
[----:B------:R-:W1:Y:S01]  /*0450*/  LDCU.64 UR14, c[0x0][0x358] ;  /* 0x00006b00ff0e77ac */ /* 0x000e620008000a00 */
[----:B0-----:R-:W-:Y:S01]  /*0460*/  IMAD R9, R4, UR6, RZ ;  /* 0x0000000604097c24 */ /* 0x001fe2000f8e02ff */
[----:B------:R-:W-:Y:S02]  /*0470*/  UIMAD UR9, UR6, UR6, URZ ;  /* 0x00000006060972a4 */ /* 0x000fe4000f8e02ff */
[----:B------:R-:W-:Y:S02]  /*0480*/  IMAD R6, R0, UR6, RZ ;  /* 0x0000000600067c24 */ /* 0x000fe4000f8e02ff */
[----:B------:R-:W-:-:S04]  /*0490*/  IMAD R4, R9, UR6, RZ ;  /* 0x0000000609047c24 */ /* 0x000fc8000f8e02ff */
[----:B------:R-:W-:-:S05]  /*04a0*/  IMAD R5, R4, R5, RZ ;  /* 0x0000000504057224 */ /* 0x000fca00078e02ff */
[----:B------:R-:W-:-:S04]  /*04b0*/  IADD3 R4, P1, PT, R6, R5, RZ ;  /* 0x0000000506047210 */ /* 0x000fc80007f3e0ff */
[----:B------:R-:W-:Y:S01]  /*04c0*/  LEA.HI.X.SX32 R5, R5, RZ, 0x1, P1 ;  /* 0x000000ff05057211 */ /* 0x000fe200008f0eff */
[----:B-1----:R-:W-:Y:S08]  /*04d0*/  @!P0 BRA `(.L_x_4) ;  /* 0x0000002c00808947 */ /* 0x002ff00003800000 */
[----:B------:R-:W0:Y:S01]  /*04e0*/  LDC R12, c[0x0][0x3a8] ;  /* 0x0000ea00ff0c7b82 */ /* 0x000e220000000800 */
[----:B------:R-:W1:Y:S01]  /*04f0*/  LDCU.64 UR4, c[0x0][0x398] ;  /* 0x00007300ff0477ac */ /* 0x000e620008000a00 */
[----:B------:R-:W-:Y:S01]  /*0500*/  VIADD R22, R0, 0x1 ;  /* 0x0000000100167836 */ /* 0x000fe20000000000 */
[----:B------:R-:W-:Y:S01]  /*0510*/  LOP3.LUT R15, R2, 0x7ffffff8, RZ, 0xc0, !PT ;  /* 0x7ffffff8020f7812 */ /* 0x000fe200078ec0ff */
[----:B------:R-:W-:-:S03]  /*0520*/  ULOP3.LUT UR10, UR6, 0x3, URZ, 0xc0, !UPT ;  /* 0x00000003060a7892 */ /* 0x000fc6000f8ec0ff */
[----:B------:R-:W-:Y:S01]  /*0530*/  LOP3.LUT R22, R22, 0x1ffffffc, RZ, 0xc0, !PT ;  /* 0x1ffffffc16167812 */ /* 0x000fe200078ec0ff */
[----:B------:R-:W-:Y:S02]  /*0540*/  ULOP3.LUT UR11, UR6, 0xf, URZ, 0xc0, !UPT ;  /* 0x0000000f060b7892 */ /* 0x000fe4000f8ec0ff */
[----:B------:R-:W-:Y:S02]  /*0550*/  ULOP3.LUT UR12, UR6, 0x7ffffff8, URZ, 0xc0, !UPT ;  /* 0x7ffffff8060c7892 */ /* 0x000fe4000f8ec0ff */
[----:B------:R-:W-:Y:S02]  /*0560*/  ULOP3.LUT UR6, UR6, 0x7ffffff0, URZ, 0xc0, !UPT ;  /* 0x7ffffff006067892 */ /* 0x000fe4000f8ec0ff */
[----:B-1----:R-:W-:-:S03]  /*0570*/  UIADD3 UR7, UP0, UPT, UR4, 0x10, URZ ;  /* 0x0000001004077890 */ /* 0x002fc6000ff1e0ff */
[----:B------:R-:W-:Y:S01]  /*0580*/  UMOV UR4, URZ ;  /* 0x000000ff00047c82 */ /* 0x000fe20008000000 */
[----:B------:R-:W-:Y:S01]  /*0590*/  UIADD3.X UR8, UPT, UPT, URZ, UR5, URZ, UP0, !UPT ;  /* 0x00000005ff087290 */ /* 0x000fe200087fe4ff */
[CC--:B0-----:R-:W-:Y:S02]  /*05a0*/  IMAD R7, R9.reuse, R12.reuse, RZ ;  /* 0x0000000c09077224 */ /* 0x0c1fe400078e02ff */
[----:B------:R-:W-:Y:S02]  /*05b0*/  IMAD R8, R0, R12, RZ ;  /* 0x0000000c00087224 */ /* 0x000fe400078e02ff */
[----:B------:R-:W-:Y:S01]  /*05c0*/  IMAD R6, R12, 0x3, RZ ;  /* 0x000000030c067824 */ /* 0x000fe200078e02ff */
[----:B------:R-:W-:Y:S01]  /*05d0*/  SHF.R.S32.HI R13, RZ, 0x1f, R7 ;  /* 0x0000001fff0d7819 */ /* 0x000fe20000011407 */
[C---:B------:R-:W-:Y:S01]  /*05e0*/  IMAD R14, R8.reuse, 0x3, RZ ;  /* 0x00000003080e7824 */ /* 0x040fe200078e02ff */
[----:B------:R-:W-:Y:S01]  /*05f0*/  IADD3 R7, P0, PT, R8, R7, RZ ;  /* 0x0000000708077210 */ /* 0x000fe20007f1e0ff */
[----:B------:R-:W-:-:S03]  /*0600*/  IMAD R11, R9, R6, RZ ;  /* 0x00000006090b7224 */ /* 0x000fc600078e02ff */
[----:B------:R-:W-:Y:S02]  /*0610*/  LEA.HI.X.SX32 R8, R8, R13, 0x1, P0 ;  /* 0x0000000d08087211 */ /* 0x000fe400000f0eff */
[----:B------:R-:W-:Y:S02]  /*0620*/  SHF.R.S32.HI R13, RZ, 0x1f, R11 ;  /* 0x0000001fff0d7819 */ /* 0x000fe4000001140b */
[C---:B------:R-:W-:Y:S02]  /*0630*/  IADD3 R9, P0, PT, R11.reuse, R12, RZ ;  /* 0x0000000c0b097210 */ /* 0x040fe40007f1e0ff */
[----:B------:R-:W-:Y:S02]  /*0640*/  IADD3 R10, P1, PT, R11, R14, RZ ;  /* 0x0000000e0b0a7210 */ /* 0x000fe40007f3e0ff */
[C---:B------:R-:W-:Y:S02]  /*0650*/  LEA R11, R12.reuse, R11, 0x1 ;  /* 0x0000000b0c0b7211 */ /* 0x040fe400078e08ff */
[----:B------:R-:W-:-:S02]  /*0660*/  LEA.HI.X.SX32 R12, R12, R13, 0x1, P0 ;  /* 0x0000000d0c0c7211 */ /* 0x000fc400000f0eff */
[----:B------:R-:W-:Y:S02]  /*0670*/  LEA.HI.X.SX32 R13, R14, R13, 0x1, P1 ;  /* 0x0000000d0e0d7211 */ /* 0x000fe400008f0eff */
[----:B------:R-:W-:-:S07]  /*0680*/  LOP3.LUT R14, R2, 0x7, RZ, 0xc0, !PT ;  /* 0x00000007020e7812 */ /* 0x000fce00078ec0ff */
.L_x_98:
[----:B------:R-:W0:Y:S01]  /*0690*/  LDCU.64 UR16, c[0x0][0x388] ;  /* 0x00007100ff1077ac */ /* 0x000e220008000a00 */
[----:B------:R-:W-:Y:S02]  /*06a0*/  IMAD R26, R2, UR4, RZ ;  /* 0x00000004021a7c24 */ /* 0x000fe4000f8e02ff */
[----:B------:R-:W-:Y:S01]  /*06b0*/  HFMA2 R29, -RZ, RZ, 0, 0 ;  /* 0x00000000ff1d7431 */ /* 0x000fe200000001ff */
[----:B------:R-:W-:Y:S01]  /*06c0*/  BSSY.RECONVERGENT B0, `(.L_x_5) ;  /* 0x0000086000007945 */ /* 0x000fe20003800200 */
[----:B------:R-:W-:Y:S01]  /*06d0*/  UIMAD UR5, UR9, UR4, URZ ;  /* 0x00000004090572a4 */ /* 0x000fe2000f8e02ff */
[----:B------:R-:W-:Y:S01]  /*06e0*/  IMAD.MOV.U32 R27, RZ, RZ, 0x3727c5ac ;  /* 0x3727c5acff1b7424 */ /* 0x000fe200078e00ff */
[----:B------:R-:W-:-:S04]  /*06f0*/  IADD3 RZ, P3, PT, R26, R9, RZ ;  /* 0x000000091aff7210 */ /* 0x000fc80007f7e0ff */
[----:B------:R-:W-:Y:S02]  /*0700*/  IADD3 R16, P0, PT, R4, UR5, RZ ;  /* 0x0000000504107c10 */ /* 0x000fe4000ff1e0ff */
[----:B--2-4-:R-:W-:Y:S02]  /*0710*/  MOV R18, UR5 ;  /* 0x0000000500127c02 */ /* 0x014fe40008000f00 */
[----:B------:R-:W-:Y:S02]  /*0720*/  IADD3.X R30, PT, PT, RZ, R12, RZ, P3, !PT ;  /* 0x0000000cff1e7210 */ /* 0x000fe40001ffe4ff */
[----:B------:R-:W-:Y:S02]  /*0730*/  LEA.HI.X.SX32 R17, R18, R5, 0x1, P0 ;  /* 0x0000000512117211 */ /* 0x000fe400000f0eff */
[----:B------:R-:W-:Y:S02]  /*0740*/  SHF.L.U32 R18, R16, 0x2, RZ ;  /* 0x0000000210127819 */ /* 0x000fe400000006ff */
[----:B------:R-:W-:-:S02]  /*0750*/  IADD3 R23, P0, PT, R26, R10, RZ ;  /* 0x0000000a1a177210 */ /* 0x000fc40007f1e0ff */
[----:B------:R-:W-:Y:S02]  /*0760*/  SHF.L.U64.HI R17, R16, 0x2, R17 ;  /* 0x0000000210117819 */ /* 0x000fe40000010211 */
[----:B0-----:R-:W-:Y:S02]  /*0770*/  IADD3 R16, P1, PT, R18, UR16, RZ ;  /* 0x0000001012107c10 */ /* 0x001fe4000ff3e0ff */
[----:B------:R-:W-:Y:S02]  /*0780*/  LEA RZ, P2, R23, UR7, 0x2 ;  /* 0x0000000717ff7c11 */ /* 0x000fe4000f8410ff */
[----:B------:R-:W-:Y:S02]  /*0790*/  IADD3.X R28, PT, PT, RZ, R13, RZ, P0, !PT ;  /* 0x0000000dff1c7210 */ /* 0x000fe400007fe4ff */
[----:B------:R-:W-:Y:S02]  /*07a0*/  IADD3.X R17, PT, PT, R17, UR17, RZ, P1, !PT ;  /* 0x0000001111117c10 */ /* 0x000fe40008ffe4ff */
[----:B------:R-:W-:-:S07]  /*07b0*/  LEA.HI.X R31, R23, UR8, R28, 0x2, P2 ;  /* 0x00000008171f7c11 */ /* 0x000fce00090f141c */
.L_x_10:
[----:B------:R-:W-:Y:S01]  /*07c0*/  ISETP.GE.U32.AND P0, PT, R2, 0x8, PT ;  /* 0x000000080200780c */ /* 0x000fe20003f06070 */
[----:B------:R-:W-:Y:S01]  /*07d0*/  IMAD R33, R6, R29, RZ ;  /* 0x0000001d06217224 */ /* 0x000fe200078e02ff */
[----:B------:R-:W-:Y:S01]  /*07e0*/  IADD3 R32, PT, PT, R26, R9, RZ ;  /* 0x000000091a207210 */ /* 0x000fe20007ffe0ff */
[----:B------:R-:W-:Y:S01]  /*07f0*/  IMAD.MOV.U32 R34, RZ, RZ, RZ ;  /* 0x000000ffff227224 */ /* 0x000fe200078e00ff */
[----:B0-----:R-:W-:Y:S02]  /*0800*/  MOV R36, RZ ;  /* 0x000000ff00247202 */ /* 0x001fe40000000f00 */
[----:B------:R-:W-:-:S04]  /*0810*/  IADD3 R32, P1, PT, R33, R32, RZ ;  /* 0x0000002021207210 */ /* 0x000fc80007f3e0ff */
[----:B------:R-:W-:-:S03]  /*0820*/  LEA.HI.X.SX32 R33, R33, R30, 0x1, P1 ;  /* 0x0000001e21217211 */ /* 0x000fc600008f0eff */
[----:B------:R-:W-:Y:S06]  /*0830*/  @!P0 BRA `(.L_x_6) ;  /* 0x0000000000a88947 */ /* 0x000fec0003800000 */
[C---:B------:R-:W-:Y:S02]  /*0840*/  LEA R35, P0, R32.reuse, UR7, 0x2 ;  /* 0x0000000720237c11 */ /* 0x040fe4000f8010ff */
[----:B------:R-:W-:Y:S02]  /*0850*/  LEA R25, R23, UR7, 0x2 ;  /* 0x0000000717197c11 */ /* 0x000fe4000f8e10ff */
[----:B------:R-:W-:Y:S02]  /*0860*/  IADD3 R24, PT, PT, -R15, RZ, RZ ;  /* 0x000000ff0f187210 */ /* 0x000fe40007ffe1ff */
[----:B------:R-:W-:Y:S02]  /*0870*/  MOV R36, RZ ;  /* 0x000000ff00247202 */ /* 0x000fe40000000f00 */
[----:B------:R-:W-:Y:S02]  /*0880*/  MOV R34, R31 ;  /* 0x0000001f00227202 */ /* 0x000fe40000000f00 */
[----:B------:R-:W-:-:S07]  /*0890*/  LEA.HI.X R37, R32, UR8, R33, 0x2, P0 ;  /* 0x0000000820257c11 */ /* 0x000fce00080f1421 */
.L_x_7:
[----:B------:R-:W-:Y:S01]  /*08a0*/  MOV R20, R35 ;  /* 0x0000002300147202 */ /* 0x000fe20000000f00 */
[----:B------:R-:W-:Y:S01]  /*08b0*/  IMAD.MOV.U32 R21, RZ, RZ, R37 ;  /* 0x000000ffff157224 */ /* 0x000fe200078e0025 */
[----:B------:R-:W-:Y:S02]  /*08c0*/  MOV R18, R25 ;  /* 0x0000001900127202 */ /* 0x000fe40000000f00 */
[----:B------:R-:W-:Y:S02]  /*08d0*/  MOV R19, R34 ;  /* 0x0000002200137202 */ /* 0x000fe40000000f00 */
[----:B------:R-:W2:Y:S04]  /*08e0*/  LDG.E R34, desc[UR14][R20.64+-0x10] ;  /* 0xfffff00e14227981 */ /* 0x000ea8000c1e1900 */
[----:B------:R-:W2:Y:S04]  /*08f0*/  LDG.E R25, desc[UR14][R18.64+-0x10] ;  /* 0xfffff00e12197981 */ /* 0x000ea8000c1e1900 */
[----:B------:R-:W3:Y:S01]  /*0900*/  LDG.E R35, desc[UR14][R20.64+-0xc] ;  /* 0xfffff40e14237981 */ /* 0x000ee2000c1e1900 */
[----:B--2---:R-:W-:-:S03]  /*0910*/  FFMA R25, R25, R34, R36 ;  /* 0x0000002219197223 */ /* 0x004fc60000000024 */
[----:B------:R-:W3:Y:S04]  /*0920*/  LDG.E R34, desc[UR14][R18.64+-0xc] ;  /* 0xfffff40e12227981 */ /* 0x000ee8000c1e1900 */
[----:B------:R-:W2:Y:S01]  /*0930*/  LDG.E R36, desc[UR14][R18.64+0xc] ;  /* 0x00000c0e12247981 */ /* 0x000ea2000c1e1900 */
[----:B---3--:R-:W-:-:S03]  /*0940*/  FFMA R25, R34, R35, R25 ;  /* 0x0000002322197223 */ /* 0x008fc60000000019 */
[----:B------:R-:W3:Y:S04]  /*0950*/  LDG.E R34, desc[UR14][R18.64+-0x8] ;  /* 0xfffff80e12227981 */ /* 0x000ee8000c1e1900 */
[----:B------:R-:W3:Y:S02]  /*0960*/  LDG.E R35, desc[UR14][R20.64+-0x8] ;  /* 0xfffff80e14237981 */ /* 0x000ee4000c1e1900 */
[----:B---3--:R-:W-:Y:S02]  /*0970*/  FFMA R25, R34, R35, R25 ;  /* 0x0000002322197223 */ /* 0x008fe40000000019 */
[----:B------:R-:W3:Y:S04]  /*0980*/  LDG.E R34, desc[UR14][R18.64+-0x4] ;  /* 0xfffffc0e12227981 */ /* 0x000ee8000c1e1900 */
[----:B------:R-:W3:Y:S02]  /*0990*/  LDG.E R35, desc[UR14][R20.64+-0x4] ;  /* 0xfffffc0e14237981 */ /* 0x000ee4000c1e1900 */
[----:B---3--:R-:W-:-:S02]  /*09a0*/  FFMA R25, R34, R35, R25 ;  /* 0x0000002322197223 */ /* 0x008fc40000000019 */
        /* <DEDUP_REMOVED lines=9> */
[----:B------:R-:W2:Y:S01]  /*0a40*/  LDG.E R34, desc[UR14][R20.64+0xc] ;  /* 0x00000c0e14227981 */ /* 0x000ea2000c1e1900 */
[----:B------:R-:W-:Y:S02]  /*0a50*/  IADD3 R24, PT, PT, R24, 0x8, RZ ;  /* 0x0000000818187810 */ /* 0x000fe40007ffe0ff */
[----:B------:R-:W-:-:S05]  /*0a60*/  IADD3 R35, P1, PT, R20, 0x20, RZ ;  /* 0x0000002014237810 */ /* 0x000fca0007f3e0ff */
[----:B------:R-:W-:Y:S02]  /*0a70*/  IMAD.X R37, RZ, RZ, R21, P1 ;  /* 0x000000ffff257224 */ /* 0x000fe400008e0615 */
[----:B--2---:R-:W-:Y:S01]  /*0a80*/  FFMA R36, R36, R34, R25 ;  /* 0x0000002224247223 */ /* 0x004fe20000000019 */
[----:B------:R-:W-:-:S04]  /*0a90*/  IADD3 R25, P0, PT, R18, 0x20, RZ ;  /* 0x0000002012197810 */ /* 0x000fc80007f1e0ff */
[----:B------:R-:W-:Y:S02]  /*0aa0*/  IADD3.X R34, PT, PT, RZ, R19, RZ, P0, !PT ;  /* 0x00000013ff227210 */ /* 0x000fe400007fe4ff */
[----:B------:R-:W-:-:S13]  /*0ab0*/  ISETP.NE.AND P0, PT, R24, RZ, PT ;  /* 0x000000ff1800720c */ /* 0x000fda0003f05270 */
[----:B------:R-:W-:Y:S05]  /*0ac0*/  @P0 BRA `(.L_x_7) ;  /* 0xfffffffc00740947 */ /* 0x000fea000383ffff */
[----:B------:R-:W-:-:S07]  /*0ad0*/  MOV R34, R15 ;  /* 0x0000000f00227202 */ /* 0x000fce0000000f00 */
.L_x_6:
[----:B------:R-:W-:-:S13]  /*0ae0*/  ISETP.NE.AND P0, PT, R14, RZ, PT ;  /* 0x000000ff0e00720c */ /* 0x000fda0003f05270 */
[----:B------:R-:W-:Y:S05]  /*0af0*/  @!P0 BRA `(.L_x_8) ;  /* 0x0000000000e88947 */ /* 0x000fea0003800000 */
[----:B------:R-:W-:-:S04]  /*0b00*/  IADD3 R18, PT, PT, R14, -0x1, RZ ;  /* 0xffffffff0e127810 */ /* 0x000fc80007ffe0ff */
[----:B------:R-:W-:-:S13]  /*0b10*/  ISETP.GE.U32.AND P0, PT, R18, 0x3, PT ;  /* 0x000000031200780c */ /* 0x000fda0003f06070 */
[----:B------:R-:W-:Y:S05]  /*0b20*/  @!P0 BRA `(.L_x_9) ;  /* 0x0000000000588947 */ /* 0x000fea0003800000 */
[----:B------:R-:W0:Y:S01]  /*0b30*/  LDCU.64 UR16, c[0x0][0x398] ;  /* 0x00007300ff1077ac */ /* 0x000e220008000a00 */
[C---:B------:R-:W-:Y:S02]  /*0b40*/  IADD3 R18, P0, PT, R34.reuse, R23, RZ ;  /* 0x0000001722127210 */ /* 0x040fe40007f1e0ff */
[----:B------:R-:W-:Y:S02]  /*0b50*/  IADD3 R19, P1, PT, R34, R32, RZ ;  /* 0x0000002022137210 */ /* 0x000fe40007f3e0ff */
[----:B------:R-:W-:Y:S02]  /*0b60*/  IADD3.X R21, PT, PT, RZ, R28, RZ, P0, !PT ;  /* 0x0000001cff157210 */ /* 0x000fe400007fe4ff */
[----:B------:R-:W-:Y:S02]  /*0b70*/  IADD3.X R24, PT, PT, RZ, R33, RZ, P1, !PT ;  /* 0x00000021ff187210 */ /* 0x000fe40000ffe4ff */
[----:B0-----:R-:W-:-:S04]  /*0b80*/  LEA R20, P0, R18, UR16, 0x2 ;  /* 0x0000001012147c11 */ /* 0x001fc8000f8010ff */
[----:B------:R-:W-:Y:S02]  /*0b90*/  LEA.HI.X R21, R18, UR17, R21, 0x2, P0 ;  /* 0x0000001112157c11 */ /* 0x000fe400080f1415 */
[----:B------:R-:W-:-:S03]  /*0ba0*/  LEA R18, P0, R19, UR16, 0x2 ;  /* 0x0000001013127c11 */ /* 0x000fc6000f8010ff */
[----:B------:R-:W2:Y:S01]  /*0bb0*/  LDG.E R25, desc[UR14][R20.64] ;  /* 0x0000000e14197981 */ /* 0x000ea2000c1e1900 */
[----:B------:R-:W-:-:S03]  /*0bc0*/  LEA.HI.X R19, R19, UR17, R24, 0x2, P0 ;  /* 0x0000001113137c11 */ /* 0x000fc600080f1418 */
[----:B------:R-:W3:Y:S04]  /*0bd0*/  LDG.E R37, desc[UR14][R20.64+0xc] ;  /* 0x00000c0e14257981 */ /* 0x000ee8000c1e1900 */
[----:B------:R-:W2:Y:S04]  /*0be0*/  LDG.E R24, desc[UR14][R18.64] ;  /* 0x0000000e12187981 */ /* 0x000ea8000c1e1900 */
[----:B------:R-:W4:Y:S01]  /*0bf0*/  LDG.E R35, desc[UR14][R18.64+0x4] ;  /* 0x0000040e12237981 */ /* 0x000f22000c1e1900 */
[----:B--2---:R-:W-:-:S03]  /*0c00*/  FFMA R24, R25, R24, R36 ;  /* 0x0000001819187223 */ /* 0x004fc60000000024 */
[----:B------:R-:W4:Y:S04]  /*0c10*/  LDG.E R25, desc[UR14][R20.64+0x4] ;  /* 0x0000040e14197981 */ /* 0x000f28000c1e1900 */
[----:B------:R-:W3:Y:S01]  /*0c20*/  LDG.E R36, desc[UR14][R18.64+0xc] ;  /* 0x00000c0e12247981 */ /* 0x000ee2000c1e1900 */
[----:B----4-:R-:W-:-:S03]  /*0c30*/  FFMA R24, R25, R35, R24 ;  /* 0x0000002319187223 */ /* 0x010fc60000000018 */
[----:B------:R-:W2:Y:S04]  /*0c40*/  LDG.E R25, desc[UR14][R20.64+0x8] ;  /* 0x0000080e14197981 */ /* 0x000ea8000c1e1900 */
[----:B------:R-:W2:Y:S01]  /*0c50*/  LDG.E R35, desc[UR14][R18.64+0x8] ;  /* 0x0000080e12237981 */ /* 0x000ea2000c1e1900 */
[----:B------:R-:W-:Y:S02]  /*0c60*/  VIADD R34, R34, 0x4 ;  /* 0x0000000422227836 */ /* 0x000fe40000000000 */
[----:B--2---:R-:W-:-:S04]  /*0c70*/  FFMA R24, R25, R35, R24 ;  /* 0x0000002319187223 */ /* 0x004fc80000000018 */
[----:B---3--:R-:W-:-:S07]  /*0c80*/  FFMA R36, R37, R36, R24 ;  /* 0x0000002425247223 */ /* 0x008fce0000000018 */
.L_x_9:
[----:B------:R-:W-:-:S13]  /*0c90*/  LOP3.LUT P0, R18, R2, 0x3, RZ, 0xc0, !PT ;  /* 0x0000000302127812 */ /* 0x000fda000780c0ff */
[----:B------:R-:W-:Y:S05]  /*0ca0*/  @!P0 BRA `(.L_x_8) ;  /* 0x00000000007c8947 */ /* 0x000fea0003800000 */
[----:B------:R-:W-:-:S13]  /*0cb0*/  ISETP.NE.AND P1, PT, R18, 0x1, PT ;  /* 0x000000011200780c */ /* 0x000fda0003f25270 */
[----:B------:R-:W0:Y:S01]  /*0cc0*/  @P1 LDC.64 R18, c[0x0][0x398] ;  /* 0x0000e600ff121b82 */ /* 0x000e220000000a00 */
[----:B------:R-:W-:-:S04]  /*0cd0*/  @P1 IADD3 R21, P0, PT, R34, R23, RZ ;  /* 0x0000001722151210 */ /* 0x000fc80007f1e0ff */
[----:B------:R-:W-:Y:S02]  /*0ce0*/  @P1 IADD3.X R24, PT, PT, RZ, R28, RZ, P0, !PT ;  /* 0x0000001cff181210 */ /* 0x000fe400007fe4ff */
[----:B0-----:R-:W-:-:S04]  /*0cf0*/  @P1 LEA R20, P0, R21, R18, 0x2 ;  /* 0x0000001215141211 */ /* 0x001fc800078010ff */
[----:B------:R-:W-:Y:S02]  /*0d00*/  @P1 LEA.HI.X R21, R21, R19, R24, 0x2, P0 ;  /* 0x0000001315151211 */ /* 0x000fe400000f1418 */
[----:B------:R-:W-:-:S03]  /*0d10*/  @P1 IADD3 R24, P0, PT, R34, R32, RZ ;  /* 0x0000002022181210 */ /* 0x000fc60007f1e0ff */
[----:B------:R-:W2:Y:S01]  /*0d20*/  @P1 LDG.E R35, desc[UR14][R20.64+0x4] ;  /* 0x0000040e14231981 */ /* 0x000ea2000c1e1900 */
[----:B------:R-:W-:Y:S02]  /*0d30*/  @P1 LEA R18, P2, R24, R18, 0x2 ;  /* 0x0000001218121211 */ /* 0x000fe400078410ff */
[----:B------:R-:W-:-:S04]  /*0d40*/  @P1 IADD3.X R25, PT, PT, RZ, R33, RZ, P0, !PT ;  /* 0x00000021ff191210 */ /* 0x000fc800007fe4ff */
[----:B------:R-:W-:Y:S02]  /*0d50*/  @P1 LEA.HI.X R19, R24, R19, R25, 0x2, P2 ;  /* 0x0000001318131211 */ /* 0x000fe400010f1419 */
[----:B------:R-:W3:Y:S04]  /*0d60*/  @P1 LDG.E R25, desc[UR14][R20.64] ;  /* 0x0000000e14191981 */ /* 0x000ee8000c1e1900 */
[----:B------:R-:W3:Y:S04]  /*0d70*/  @P1 LDG.E R24, desc[UR14][R18.64] ;  /* 0x0000000e12181981 */ /* 0x000ee8000c1e1900 */
[----:B------:R-:W2:Y:S01]  /*0d80*/  @P1 LDG.E R18, desc[UR14][R18.64+0x4] ;  /* 0x0000040e12121981 */ /* 0x000ea2000c1e1900 */
[----:B------:R-:W-:-:S04]  /*0d90*/  LOP3.LUT R37, R2, 0x1, RZ, 0xc0, !PT ;  /* 0x0000000102257812 */ /* 0x000fc800078ec0ff */
[----:B------:R-:W-:Y:S02]  /*0da0*/  ISETP.NE.U32.AND P0, PT, R37, 0x1, PT ;  /* 0x000000012500780c */ /* 0x000fe40003f05070 */
[----:B------:R-:W-:-:S11]  /*0db0*/  @P1 IADD3 R34, PT, PT, R34, 0x2, RZ ;  /* 0x0000000222221810 */ /* 0x000fd60007ffe0ff */
[----:B------:R-:W-:-:S04]  /*0dc0*/  @!P0 IADD3 R32, P2, PT, R34, R32, RZ ;  /* 0x0000002022208210 */ /* 0x000fc80007f5e0ff */
[----:B------:R-:W-:Y:S01]  /*0dd0*/  @!P0 IADD3.X R33, PT, PT, RZ, R33, RZ, P2, !PT ;  /* 0x00000021ff218210 */ /* 0x000fe200017fe4ff */
[----:B---3--:R-:W-:Y:S02]  /*0de0*/  @P1 FFMA R37, R25, R24, R36 ;  /* 0x0000001819251223 */ /* 0x008fe40000000024 */
[----:B------:R-:W0:Y:S02]  /*0df0*/  @!P0 LDC.64 R24, c[0x0][0x398] ;  /* 0x0000e600ff188b82 */ /* 0x000e240000000a00 */
[----:B--2---:R-:W-:Y:S01]  /*0e00*/  @P1 FFMA R36, R35, R18, R37 ;  /* 0x0000001223241223 */ /* 0x004fe20000000025 */
[----:B------:R-:W-:-:S05]  /*0e10*/  @!P0 IADD3 R34, P1, PT, R34, R23, RZ ;  /* 0x0000001722228210 */ /* 0x000fca0007f3e0ff */
[----:B------:R-:W-:Y:S01]  /*0e20*/  @!P0 IMAD.X R18, RZ, RZ, R28, P1 ;  /* 0x000000ffff128224 */ /* 0x000fe200008e061c */
[-C--:B0-----:R-:W-:Y:S02]  /*0e30*/  @!P0 LEA R20, P2, R34, R24.reuse, 0x2 ;  /* 0x0000001822148211 */ /* 0x081fe400078410ff */
[----:B------:R-:W-:Y:S02]  /*0e40*/  @!P0 LEA R24, P3, R32, R24, 0x2 ;  /* 0x0000001820188211 */ /* 0x000fe400078610ff */
[-C--:B------:R-:W-:Y:S02]  /*0e50*/  @!P0 LEA.HI.X R21, R34, R25.reuse, R18, 0x2, P2 ;  /* 0x0000001922158211 */ /* 0x080fe400010f1412 */
[----:B------:R-:W-:-:S04]  /*0e60*/  @!P0 LEA.HI.X R25, R32, R25, R33, 0x2, P3 ;  /* 0x0000001920198211 */ /* 0x000fc800018f1421 */
[----:B------:R-:W2:Y:S04]  /*0e70*/  @!P0 LDG.E R21, desc[UR14][R20.64] ;  /* 0x0000000e14158981 */ /* 0x000ea8000c1e1900 */
[----:B------:R-:W2:Y:S02]  /*0e80*/  @!P0 LDG.E R24, desc[UR14][R24.64] ;  /* 0x0000000e18188981 */ /* 0x000ea4000c1e1900 */
[----:B--2---:R-:W-:-:S07]  /*0e90*/  @!P0 FFMA R36, R21, R24, R36 ;  /* 0x0000001815248223 */ /* 0x004fce0000000024 */
.L_x_8:
[----:B------:R-:W-:Y:S01]  /*0ea0*/  FMUL R36, R36, R3 ;  /* 0x0000000324247220 */ /* 0x000fe20000400000 */
[C---:B------:R-:W-:Y:S01]  /*0eb0*/  IMAD.WIDE.U32 R18, R29.reuse, 0x4, R16 ;  /* 0x000000041d127825 */ /* 0x040fe200078e0010 */
[C---:B------:R-:W-:Y:S02]  /*0ec0*/  ISETP.NE.AND P1, PT, R29.reuse, R0, PT ;  /* 0x000000001d00720c */ /* 0x040fe40003f25270 */
[----:B------:R-:W-:Y:S02]  /*0ed0*/  IADD3 R29, PT, PT, R29, 0x1, RZ ;  /* 0x000000011d1d7810 */ /* 0x000fe40007ffe0ff */
[----:B------:R0:W-:Y:S01]  /*0ee0*/  STG.E desc[UR14][R18.64], R36 ;  /* 0x0000002412007986 */ /* 0x0001e2000c10190e */
[----:B------:R-:W-:-:S04]  /*0ef0*/  FSETP.GT.AND P0, PT, R36, R27, PT ;  /* 0x0000001b2400720b */ /* 0x000fc80003f04000 */
[----:B------:R-:W-:-:S04]  /*0f00*/  FSEL R27, R36, R27, P0 ;  /* 0x0000001b241b7208 */ /* 0x000fc80000000000 */
[----:B------:R-:W-:Y:S05]  /*0f10*/  @P1 BRA `(.L_x_10) ;  /* 0xfffffff800281947 */ /* 0x000fea000383ffff */
[----:B------:R-:W-:Y:S05]  /*0f20*/  BSYNC.RECONVERGENT B0 ;  /* 0x0000000000007941 */ /* 0x000fea0003800200 */
.L_x_5:
[----:B------:R-:W-:Y:S01]  /*0f30*/  UIMAD UR5, UR9, UR4, URZ ;  /* 0x00000004090572a4 */ /* 0x000fe2000f8e02ff */
[----:B------:R-:W-:Y:S01]  /*0f40*/  BSSY.RECONVERGENT B0, `(.L_x_11) ;  /* 0x0000049000007945 */ /* 0x000fe20003800200 */
[----:B------:R-:W1:Y:S01]  /*0f50*/  LDCU.64 UR16, c[0x0][0x390] ;  /* 0x00007200ff1077ac */ /* 0x000e620008000a00 */
[----:B------:R-:W-:Y:S02]  /*0f60*/  HFMA2 R23, -RZ, RZ, 0, 0 ;  /* 0x00000000ff177431 */ /* 0x000fe400000001ff */
[----:B------:R-:W-:Y:S01]  /*0f70*/  IMAD.MOV.U32 R29, RZ, RZ, RZ ;  /* 0x000000ffff1d7224 */ /* 0x000fe200078e00ff */
[----:B0-----:R-:W-:Y:S02]  /*0f80*/  IADD3 R18, P0, PT, R4, UR5, RZ ;  /* 0x0000000504127c10 */ /* 0x001fe4000ff1e0ff */
[----:B------:R-:W-:-:S04]  /*0f90*/  MOV R20, UR5 ;  /* 0x0000000500147c02 */ /* 0x000fc80008000f00 */
[----:B------:R-:W-:Y:S02]  /*0fa0*/  LEA.HI.X.SX32 R19, R20, R5, 0x1, P0 ;  /* 0x0000000514137211 */ /* 0x000fe400000f0eff */
[----:B------:R-:W-:Y:S02]  /*0fb0*/  ISETP.GE.U32.AND P0, PT, R0, 0x3, PT ;  /* 0x000000030000780c */ /* 0x000fe40003f06070 */
[C---:B------:R-:W-:Y:S02]  /*0fc0*/  SHF.L.U32 R20, R18.reuse, 0x2, RZ ;  /* 0x0000000212147819 */ /* 0x040fe400000006ff */
[----:B------:R-:W-:Y:S02]  /*0fd0*/  SHF.L.U64.HI R19, R18, 0x2, R19 ;  /* 0x0000000212137819 */ /* 0x000fe40000010213 */
[----:B-1----:R-:W-:-:S04]  /*0fe0*/  IADD3 R18, P1, PT, R20, UR16, RZ ;  /* 0x0000001014127c10 */ /* 0x002fc8000ff3e0ff */
[----:B------:R-:W-:-:S03]  /*0ff0*/  IADD3.X R19, PT, PT, R19, UR17, RZ, P1, !PT ;  /* 0x0000001113137c10 */ /* 0x000fc60008ffe4ff */
[----:B------:R-:W-:Y:S06]  /*1000*/  @!P0 BRA `(.L_x_12) ;  /* 0x0000000000f08947 */ /* 0x000fec0003800000 */
[----:B------:R-:W-:Y:S01]  /*1010*/  BSSY.RECONVERGENT B1, `(.L_x_13) ;  /* 0x000003a000017945 */ /* 0x000fe20003800200 */
[----:B------:R-:W-:Y:S02]  /*1020*/  MOV R23, RZ ;  /* 0x000000ff00177202 */ /* 0x000fe40000000f00 */
[----:B------:R-:W-:-:S07]  /*1030*/  MOV R29, RZ ;  /* 0x000000ff001d7202 */ /* 0x000fce0000000f00 */
.L_x_14:
[----:B------:R-:W-:-:S05]  /*1040*/  IMAD.WIDE.U32 R24, R29, 0x4, R16 ;  /* 0x000000041d187825 */ /* 0x000fca00078e0010 */
[----:B0-----:R-:W2:Y:S01]  /*1050*/  LDG.E R20, desc[UR14][R24.64] ;  /* 0x0000000e18147981 */ /* 0x001ea2000c1e1900 */
[----:B------:R-:W-:Y:S01]  /*1060*/  HFMA2 R30, -RZ, RZ, 3.7421875, 0 ;  /* 0x437c0000ff1e7431 */ /* 0x000fe200000001ff */
[----:B------:R-:W-:Y:S01]  /*1070*/  MOV R28, 0x3bbb989d ;  /* 0x3bbb989d001c7802 */ /* 0x000fe20000000f00 */
[----:B--2---:R-:W-:-:S04]  /*1080*/  FADD R21, -R27, R20 ;  /* 0x000000141b157221 */ /* 0x004fc80000000100 */
[----:B------:R-:W-:-:S04]  /*1090*/  FFMA.SAT R31, R21, R28, 0.5 ;  /* 0x3f000000151f7423 */ /* 0x000fc8000000201c */
[----:B------:R-:W-:-:S04]  /*10a0*/  FFMA.RM R31, R31, R30, 12582913 ;  /* 0x4b4000011f1f7423 */ /* 0x000fc8000000401e */
[C---:B------:R-:W-:Y:S01]  /*10b0*/  FADD R20, R31.reuse, -12583039 ;  /* 0xcb40007f1f147421 */ /* 0x040fe20000000000 */
[----:B------:R-:W-:-:S03]  /*10c0*/  IMAD.SHL.U32 R31, R31, 0x800000, RZ ;  /* 0x008000001f1f7824 */ /* 0x000fc600078e00ff */
[----:B------:R-:W-:-:S04]  /*10d0*/  FFMA R20, R21, 1.4426950216293334961, -R20 ;  /* 0x3fb8aa3b15147823 */ /* 0x000fc80000000814 */
[----:B------:R-:W-:Y:S01]  /*10e0*/  FFMA R32, R21, 1.925963033500011079e-08, R20 ;  /* 0x32a5706015207823 */ /* 0x000fe20000000014 */
[----:B------:R-:W-:-:S05]  /*10f0*/  IMAD.WIDE.U32 R20, R29, 0x4, R18 ;  /* 0x000000041d147825 */ /* 0x000fca00078e0012 */
[----:B------:R-:W0:Y:S02]  /*1100*/  MUFU.EX2 R32, R32 ;  /* 0x0000002000207308 */ /* 0x000e240000000800 */
[----:B0-----:R-:W-:-:S05]  /*1110*/  FMUL R31, R31, R32 ;  /* 0x000000201f1f7220 */ /* 0x001fca0000400000 */
[----:B------:R-:W-:Y:S04]  /*1120*/  STG.E desc[UR14][R20.64], R31 ;  /* 0x0000001f14007986 */ /* 0x000fe8000c10190e */
[----:B------:R-:W2:Y:S02]  /*1130*/  LDG.E R34, desc[UR14][R24.64+0x4] ;  /* 0x0000040e18227981 */ /* 0x000ea4000c1e1900 */
[----:B--2---:R-:W-:-:S04]  /*1140*/  FADD R33, -R27, R34 ;  /* 0x000000221b217221 */ /* 0x004fc80000000100 */
[----:B------:R-:W-:-:S04]  /*1150*/  FFMA.SAT R35, R33, R28, 0.5 ;  /* 0x3f00000021237423 */ /* 0x000fc8000000201c */
[----:B------:R-:W-:-:S04]  /*1160*/  FFMA.RM R35, R35, R30, 12582913 ;  /* 0x4b40000123237423 */ /* 0x000fc8000000401e */
[----:B------:R-:W-:-:S04]  /*1170*/  FADD R34, R35, -12583039 ;  /* 0xcb40007f23227421 */ /* 0x000fc80000000000 */
[----:B------:R-:W-:-:S04]  /*1180*/  FFMA R34, R33, 1.4426950216293334961, -R34 ;  /* 0x3fb8aa3b21227823 */ /* 0x000fc80000000822 */
[----:B------:R-:W-:Y:S01]  /*1190*/  FFMA R36, R33, 1.925963033500011079e-08, R34 ;  /* 0x32a5706021247823 */ /* 0x000fe20000000022 */
[----:B------:R-:W-:-:S05]  /*11a0*/  SHF.L.U32 R33, R35, 0x17, RZ ;  /* 0x0000001723217819 */ /* 0x000fca00000006ff */
[----:B------:R-:W0:Y:S02]  /*11b0*/  MUFU.EX2 R36, R36 ;  /* 0x0000002400247308 */ /* 0x000e240000000800 */
[----:B0-----:R-:W-:-:S05]  /*11c0*/  FMUL R33, R33, R36 ;  /* 0x0000002421217220 */ /* 0x001fca0000400000 */
[----:B------:R-:W-:Y:S04]  /*11d0*/  STG.E desc[UR14][R20.64+0x4], R33 ;  /* 0x0000042114007986 */ /* 0x000fe8000c10190e */
[----:B------:R-:W2:Y:S01]  /*11e0*/  LDG.E R32, desc[UR14][R24.64+0x8] ;  /* 0x0000080e18207981 */ /* 0x000ea2000c1e1900 */
[----:B------:R-:W-:Y:S01]  /*11f0*/  FADD R34, R31, R23 ;  /* 0x000000171f227221 */ /* 0x000fe20000000000 */
[----:B--2---:R-:W-:-:S04]  /*1200*/  FADD R35, -R27, R32 ;  /* 0x000000201b237221 */ /* 0x004fc80000000100 */
[----:B------:R-:W-:-:S04]  /*1210*/  FFMA.SAT R37, R35, R28, 0.5 ;  /* 0x3f00000023257423 */ /* 0x000fc8000000201c */
[----:B------:R-:W-:-:S04]  /*1220*/  FFMA.RM R32, R37, R30, 12582913 ;  /* 0x4b40000125207423 */ /* 0x000fc8000000401e */
[----:B------:R-:W-:-:S04]  /*1230*/  FADD R23, R32, -12583039 ;  /* 0xcb40007f20177421 */ /* 0x000fc80000000000 */
[----:B------:R-:W-:-:S04]  /*1240*/  FFMA R23, R35, 1.4426950216293334961, -R23 ;  /* 0x3fb8aa3b23177823 */ /* 0x000fc80000000817 */
[----:B------:R-:W-:Y:S01]  /*1250*/  FFMA R35, R35, 1.925963033500011079e-08, R23 ;  /* 0x32a5706023237823 */ /* 0x000fe20000000017 */
[----:B------:R-:W-:-:S03]  /*1260*/  SHF.L.U32 R23, R32, 0x17, RZ ;  /* 0x0000001720177819 */ /* 0x000fc600000006ff */
[----:B------:R-:W0:Y:S02]  /*1270*/  MUFU.EX2 R36, R35 ;  /* 0x0000002300247308 */ /* 0x000e240000000800 */
[----:B0-----:R-:W-:-:S05]  /*1280*/  FMUL R23, R23, R36 ;  /* 0x0000002417177220 */ /* 0x001fca0000400000 */
[----:B------:R0:W-:Y:S04]  /*1290*/  STG.E desc[UR14][R20.64+0x8], R23 ;  /* 0x0000081714007986 */ /* 0x0001e8000c10190e */
[----:B------:R-:W2:Y:S01]  /*12a0*/  LDG.E R24, desc[UR14][R24.64+0xc] ;  /* 0x00000c0e18187981 */ /* 0x000ea2000c1e1900 */
[----:B------:R-:W-:Y:S01]  /*12b0*/  IADD3 R29, PT, PT, R29, 0x4, RZ ;  /* 0x000000041d1d7810 */ /* 0x000fe20007ffe0ff */
[----:B------:R-:W-:-:S03]  /*12c0*/  FADD R34, R34, R33 ;  /* 0x0000002122227221 */ /* 0x000fc60000000000 */
[----:B------:R-:W-:Y:S01]  /*12d0*/  ISETP.NE.AND P0, PT, R29, R22, PT ;  /* 0x000000161d00720c */ /* 0x000fe20003f05270 */
[----:B0-----:R-:W-:Y:S01]  /*12e0*/  FADD R23, R34, R23 ;  /* 0x0000001722177221 */ /* 0x001fe20000000000 */
[----:B--2---:R-:W-:-:S04]  /*12f0*/  FADD R31, -R27, R24 ;  /* 0x000000181b1f7221 */ /* 0x004fc80000000100 */
[----:B------:R-:W-:-:S04]  /*1300*/  FFMA.SAT R37, R31, R28, 0.5 ;  /* 0x3f0000001f257423 */ /* 0x000fc8000000201c */
[----:B------:R-:W-:-:S04]  /*1310*/  FFMA.RM R37, R37, R30, 12582913 ;  /* 0x4b40000125257423 */ /* 0x000fc8000000401e */
[C---:B------:R-:W-:Y:S01]  /*1320*/  FADD R28, R37.reuse, -12583039 ;  /* 0xcb40007f251c7421 */ /* 0x040fe20000000000 */
[----:B------:R-:W-:-:S03]  /*1330*/  SHF.L.U32 R37, R37, 0x17, RZ ;  /* 0x0000001725257819 */ /* 0x000fc600000006ff */
[----:B------:R-:W-:-:S04]  /*1340*/  FFMA R28, R31, 1.4426950216293334961, -R28 ;  /* 0x3fb8aa3b1f1c7823 */ /* 0x000fc8000000081c */
[----:B------:R-:W-:-:S06]  /*1350*/  FFMA R28, R31, 1.925963033500011079e-08, R28 ;  /* 0x32a570601f1c7823 */ /* 0x000fcc000000001c */
[----:B------:R-:W0:Y:S02]  /*1360*/  MUFU.EX2 R28, R28 ;  /* 0x0000001c001c7308 */ /* 0x000e240000000800 */
[----:B0-----:R-:W-:-:S04]  /*1370*/  FMUL R37, R37, R28 ;  /* 0x0000001c25257220 */ /* 0x001fc80000400000 */
[----:B------:R-:W-:Y:S01]  /*1380*/  FADD R23, R23, R37 ;  /* 0x0000002517177221 */ /* 0x000fe20000000000 */
[----:B------:R0:W-:Y:S01]  /*1390*/  STG.E desc[UR14][R20.64+0xc], R37 ;  /* 0x00000c2514007986 */ /* 0x0001e2000c10190e */
[----:B------:R-:W-:Y:S05]  /*13a0*/  @P0 BRA `(.L_x_14) ;  /* 0xfffffffc00240947 */ /* 0x000fea000383ffff */
[----:B------:R-:W-:Y:S05]  /*13b0*/  BSYNC.RECONVERGENT B1 ;  /* 0x0000000000017941 */ /* 0x000fea0003800200 */
.L_x_13:
[----:B------:R-:W-:-:S07]  /*13c0*/  IMAD.MOV.U32 R29, RZ, RZ, R22 ;  /* 0x000000ffff1d7224 */ /* 0x000fce00078e0016 */
.L_x_12:
[----:B------:R-:W-:Y:S05]  /*13d0*/  BSYNC.RECONVERGENT B0 ;  /* 0x0000000000007941 */ /* 0x000fea0003800200 */
.L_x_11:
[----:B------:R-:W-:Y:S01]  /*13e0*/  IADD3 R24, PT, PT, R0, 0x1, RZ ;  /* 0x0000000100187810 */ /* 0x000fe20007ffe0ff */
[----:B------:R-:W-:Y:S03]  /*13f0*/  BSSY.RECONVERGENT B0, `(.L_x_15) ;  /* 0x0000030000007945 */ /* 0x000fe60003800200 */
[----:B------:R-:W-:-:S04]  /*1400*/  LOP3.LUT R24, R24, 0x3, RZ, 0xc0, !PT ;  /* 0x0000000318187812 */ /* 0x000fc800078ec0ff */
[----:B------:R-:W-:-:S13]  /*1410*/  ISETP.NE.AND P0, PT, R24, RZ, PT ;  /* 0x000000ff1800720c */ /* 0x000fda0003f05270 */
[----:B------:R-:W-:Y:S05]  /*1420*/  @!P0 BRA `(.L_x_16) ;  /* 0x0000000000b08947 */ /* 0x000fea0003800000 */
[----:B0-----:R-:W-:-:S05]  /*1430*/  IMAD.WIDE.U32 R20, R29, 0x4, R16 ;  /* 0x000000041d147825 */ /* 0x001fca00078e0010 */
[----:B------:R-:W2:Y:S01]  /*1440*/  LDG.E R16, desc[UR14][R20.64] ;  /* 0x0000000e14107981 */ /* 0x000ea2000c1e1900 */
[----:B------:R-:W-:Y:S01]  /*1450*/  HFMA2 R28, -RZ, RZ, 3.7421875, 0 ;  /* 0x437c0000ff1c7431 */ /* 0x000fe200000001ff */
[----:B------:R-:W-:Y:S02]  /*1460*/  MOV R25, 0x3bbb989d ;  /* 0x3bbb989d00197802 */ /* 0x000fe40000000f00 */
[----:B------:R-:W-:Y:S01]  /*1470*/  ISETP.NE.AND P0, PT, R24, 0x1, PT ;  /* 0x000000011800780c */ /* 0x000fe20003f05270 */
[----:B--2---:R-:W-:-:S04]  /*1480*/  FADD R16, -R27, R16 ;  /* 0x000000101b107221 */ /* 0x004fc80000000100 */
[----:B------:R-:W-:-:S04]  /*1490*/  FFMA.SAT R17, R16, R25, 0.5 ;  /* 0x3f00000010117423 */ /* 0x000fc80000002019 */
[----:B------:R-:W-:-:S04]  /*14a0*/  FFMA.RM R17, R17, R28, 12582913 ;  /* 0x4b40000111117423 */ /* 0x000fc8000000401c */
[C---:B------:R-:W-:Y:S01]  /*14b0*/  FADD R31, R17.reuse, -12583039 ;  /* 0xcb40007f111f7421 */ /* 0x040fe20000000000 */
[----:B------:R-:W-:-:S03]  /*14c0*/  SHF.L.U32 R30, R17, 0x17, RZ ;  /* 0x00000017111e7819 */ /* 0x000fc600000006ff */
[----:B------:R-:W-:-:S04]  /*14d0*/  FFMA R31, R16, 1.4426950216293334961, -R31 ;  /* 0x3fb8aa3b101f7823 */ /* 0x000fc8000000081f */
[----:B------:R-:W-:Y:S01]  /*14e0*/  FFMA R31, R16, 1.925963033500011079e-08, R31 ;  /* 0x32a57060101f7823 */ /* 0x000fe2000000001f */
[----:B------:R-:W-:-:S05]  /*14f0*/  IMAD.WIDE.U32 R16, R29, 0x4, R18 ;  /* 0x000000041d107825 */ /* 0x000fca00078e0012 */
[----:B------:R-:W0:Y:S02]  /*1500*/  MUFU.EX2 R31, R31 ;  /* 0x0000001f001f7308 */ /* 0x000e240000000800 */
[----:B0-----:R-:W-:-:S04]  /*1510*/  FMUL R30, R30, R31 ;  /* 0x0000001f1e1e7220 */ /* 0x001fc80000400000 */
[----:B------:R-:W-:Y:S01]  /*1520*/  FADD R23, R23, R30 ;  /* 0x0000001e17177221 */ /* 0x000fe20000000000 */
[----:B------:R1:W-:Y:S01]  /*1530*/  STG.E desc[UR14][R16.64], R30 ;  /* 0x0000001e10007986 */ /* 0x0003e2000c10190e */
[----:B------:R-:W-:Y:S05]  /*1540*/  @!P0 BRA `(.L_x_16) ;  /* 0x0000000000688947 */ /* 0x000fea0003800000 */
[----:B-1----:R-:W2:Y:S01]  /*1550*/  LDG.E R30, desc[UR14][R20.64+0x4] ;  /* 0x0000040e141e7981 */ /* 0x002ea2000c1e1900 */
[----:B------:R-:W-:Y:S01]  /*1560*/  ISETP.NE.AND P0, PT, R24, 0x2, PT ;  /* 0x000000021800780c */ /* 0x000fe20003f05270 */
[----:B--2---:R-:W-:-:S04]  /*1570*/  FADD R30, -R27, R30 ;  /* 0x0000001e1b1e7221 */ /* 0x004fc80000000100 */
[----:B------:R-:W-:-:S04]  /*1580*/  FFMA.SAT R29, R30, R25, 0.5 ;  /* 0x3f0000001e1d7423 */ /* 0x000fc80000002019 */
[----:B------:R-:W-:-:S04]  /*1590*/  FFMA.RM R29, R29, R28, 12582913 ;  /* 0x4b4000011d1d7423 */ /* 0x000fc8000000401c */
[C---:B------:R-:W-:Y:S01]  /*15a0*/  FADD R31, R29.reuse, -12583039 ;  /* 0xcb40007f1d1f7421 */ /* 0x040fe20000000000 */
[----:B------:R-:W-:-:S03]  /*15b0*/  IMAD.SHL.U32 R29, R29, 0x800000, RZ ;  /* 0x008000001d1d7824 */ /* 0x000fc600078e00ff */
[----:B------:R-:W-:-:S04]  /*15c0*/  FFMA R31, R30, 1.4426950216293334961, -R31 ;  /* 0x3fb8aa3b1e1f7823 */ /* 0x000fc8000000081f */
[----:B------:R-:W-:-:S04]  /*15d0*/  FFMA R31, R30, 1.925963033500011079e-08, R31 ;  /* 0x32a570601e1f7823 */ /* 0x000fc8000000001f */
[----:B------:R-:W0:Y:S02]  /*15e0*/  MUFU.EX2 R30, R31 ;  /* 0x0000001f001e7308 */ /* 0x000e240000000800 */
[----:B0-----:R-:W-:-:S04]  /*15f0*/  FMUL R29, R29, R30 ;  /* 0x0000001e1d1d7220 */ /* 0x001fc80000400000 */
[----:B------:R-:W-:Y:S01]  /*1600*/  FADD R23, R23, R29 ;  /* 0x0000001d17177221 */ /* 0x000fe20000000000 */
[----:B------:R2:W-:Y:S01]  /*1610*/  STG.E desc[UR14][R16.64+0x4], R29 ;  /* 0x0000041d10007986 */ /* 0x0005e2000c10190e */
[----:B------:R-:W-:Y:S05]  /*1620*/  @!P0 BRA `(.L_x_16) ;  /* 0x0000000000308947 */ /* 0x000fea0003800000 */
[----:B------:R-:W3:Y:S02]  /*1630*/  LDG.E R20, desc[UR14][R20.64+0x8] ;  /* 0x0000080e14147981 */ /* 0x000ee4000c1e1900 */
[----:B---3--:R-:W-:-:S04]  /*1640*/  FADD R24, -R27, R20 ;  /* 0x000000141b187221 */ /* 0x008fc80000000100 */
[----:B------:R-:W-:-:S04]  /*1650*/  FFMA.SAT R25, R24, R25, 0.5 ;  /* 0x3f00000018197423 */ /* 0x000fc80000002019 */
[----:B------:R-:W-:-:S04]  /*1660*/  FFMA.RM R25, R25, R28, 12582913 ;  /* 0x4b40000119197423 */ /* 0x000fc8000000401c */
[C---:B------:R-:W-:Y:S01]  /*1670*/  FADD R27, R25.reuse, -12583039 ;  /* 0xcb40007f191b7421 */ /* 0x040fe20000000000 */
[----:B------:R-:W-:-:S03]  /*1680*/  SHF.L.U32 R25, R25, 0x17, RZ ;  /* 0x0000001719197819 */ /* 0x000fc600000006ff */
[----:B------:R-:W-:-:S04]  /*1690*/  FFMA R27, R24, 1.4426950216293334961, -R27 ;  /* 0x3fb8aa3b181b7823 */ /* 0x000fc8000000081b */
[----:B------:R-:W-:-:S04]  /*16a0*/  FFMA R27, R24, 1.925963033500011079e-08, R27 ;  /* 0x32a57060181b7823 */ /* 0x000fc8000000001b */
[----:B------:R-:W0:Y:S02]  /*16b0*/  MUFU.EX2 R24, R27 ;  /* 0x0000001b00187308 */ /* 0x000e240000000800 */
[----:B0-----:R-:W-:-:S04]  /*16c0*/  FMUL R24, R25, R24 ;  /* 0x0000001819187220 */ /* 0x001fc80000400000 */
[----:B------:R-:W-:Y:S01]  /*16d0*/  FADD R23, R23, R24 ;  /* 0x0000001817177221 */ /* 0x000fe20000000000 */
[----:B------:R3:W-:Y:S06]  /*16e0*/  STG.E desc[UR14][R16.64+0x8], R24 ;  /* 0x0000081810007986 */ /* 0x0007ec000c10190e */
.L_x_16:
[----:B------:R-:W-:Y:S05]  /*16f0*/  BSYNC.RECONVERGENT B0 ;  /* 0x0000000000007941 */ /* 0x000fea0003800200 */
.L_x_15:
[----:B------:R-:W4:Y:S01]  /*1700*/  LDCU UR5, c[0x0][0x3a4] ;  /* 0x00007480ff0577ac */ /* 0x000f220008000800 */
[C---:B-123--:R-:W-:Y:S01]  /*1710*/  IADD3 R16, PT, PT, R23.reuse, 0x1800000, RZ ;  /* 0x0180000017107810 */ /* 0x04efe20007ffe0ff */
[----:B------:R-:W-:Y:S01]  /*1720*/  BSSY.RECONVERGENT B0, `(.L_x_17) ;  /* 0x0000010000007945 */ /* 0x000fe20003800200 */
[----:B------:R-:W-:Y:S02]  /*1730*/  FSETP.NEU.AND P3, PT, R23, RZ, PT ;  /* 0x000000ff1700720b */ /* 0x000fe40003f6d000 */
[----:B------:R-:W-:-:S04]  /*1740*/  LOP3.LUT R16, R16, 0x7f800000, RZ, 0xc0, !PT ;  /* 0x7f80000010107812 */ /* 0x000fc800078ec0ff */
[----:B------:R-:W-:Y:S01]  /*1750*/  ISETP.GT.U32.AND P0, PT, R16, 0x1ffffff, PT ;  /* 0x01ffffff1000780c */ /* 0x000fe20003f04070 */
[----:B----4-:R-:W-:-:S04]  /*1760*/  UIADD3 UR13, UPT, UPT, UR5, -0x1, URZ ;  /* 0xffffffff050d7890 */ /* 0x010fc8000fffe0ff */
[----:B------:R-:W-:-:S08]  /*1770*/  UISETP.GE.U32.AND UP0, UPT, UR13, 0x7, UPT ;  /* 0x000000070d00788c */ /* 0x000fd0000bf06070 */
[----:B------:R-:W-:Y:S05]  /*1780*/  @P0 BRA `(.L_x_18) ;  /* 0x0000000000140947 */ /* 0x000fea0003800000 */
[----:B------:R-:W-:Y:S02]  /*1790*/  MOV R16, R23 ;  /* 0x0000001700107202 */ /* 0x000fe40000000f00 */
[----:B0-----:R-:W-:-:S07]  /*17a0*/  MOV R20, 0x17c0 ;  /* 0x000017c000147802 */ /* 0x001fce0000000f00 */
[----:B------:R-:W-:Y:S05]  /*17b0*/  CALL.REL.NOINC `($__internal_0_$__cuda_sm20_rcp_rn_f32_slowpath) ;  /* 0x0000003000bc7944 */ /* 0x000fea0003c00000 */
[----:B------:R-:W-:Y:S01]  /*17c0*/  MOV R20, R21 ;  /* 0x0000001500147202 */ /* 0x000fe20000000f00 */
[----:B------:R-:W-:Y:S06]  /*17d0*/  BRA `(.L_x_19) ;  /* 0x0000000000107947 */ /* 0x000fec0003800000 */
.L_x_18:
[----:B0-----:R-:W0:Y:S02]  /*17e0*/  MUFU.RCP R20, R23 ;  /* 0x0000001700147308 */ /* 0x001e240000001000 */
[----:B0-----:R-:W-:-:S04]  /*17f0*/  FFMA R16, R20, R23, -1 ;  /* 0xbf80000014107423 */ /* 0x001fc80000000017 */
[----:B------:R-:W-:-:S04]  /*1800*/  FADD.FTZ R17, -R16, -RZ ;  /* 0x800000ff10117221 */ /* 0x000fc80000010100 */
[----:B------:R-:W-:-:S07]  /*1810*/  FFMA R20, R20, R17, R20 ;  /* 0x0000001114147223 */ /* 0x000fce0000000014 */
.L_x_19:
[----:B------:R-:W-:Y:S05]  /*1820*/  BSYNC.RECONVERGENT B0 ;  /* 0x0000000000007941 */ /* 0x000fea0003800200 */
.L_x_17:
[----:B------:R-:W-:Y:S01]  /*1830*/  FSEL R20, R20, RZ, P3 ;  /* 0x000000ff14147208 */ /* 0x000fe20001800000 */
[----:B------:R-:W-:Y:S01]  /*1840*/  IMAD.MOV.U32 R21, RZ, RZ, RZ ;  /* 0x000000ffff157224 */ /* 0x000fe200078e00ff */
[----:B------:R-:W-:Y:S06]  /*1850*/  BRA.U !UP0, `(.L_x_20) ;  /* 0x00000009087c7547 */ /* 0x000fec000b800000 */
[----:B------:R-:W-:Y:S01]  /*1860*/  ISETP.GE.U32.AND P0, PT, R0, RZ, PT ;  /* 0x000000ff0000720c */ /* 0x000fe20003f06070 */
[----:B------:R-:W-:-:S12]  /*1870*/  BSSY.RECONVERGENT B0, `(.L_x_21) ;  /* 0x0000007000007945 */ /* 0x000fd80003800200 */
[----:B------:R-:W-:Y:S05]  /*1880*/  @!P0 BRA `(.L_x_22) ;  /* 0x0000000000108947 */ /* 0x000fea0003800000 */
[----:B------:R-:W2:Y:S02]  /*1890*/  LDG.E R17, desc[UR14][R18.64] ;  /* 0x0000000e12117981 */ /* 0x000ea4000c1e1900 */
[----:B--2---:R-:W-:-:S05]  /*18a0*/  FMUL R17, R20, R17 ;  /* 0x0000001114117220 */ /* 0x004fca0000400000 */
[----:B------:R1:W-:Y:S01]  /*18b0*/  STG.E desc[UR14][R18.64], R17 ;  /* 0x0000001112007986 */ /* 0x0003e2000c10190e */
[----:B------:R-:W-:Y:S05]  /*18c0*/  BRA `(.L_x_23) ;  /* 0x0000000000047947 */ /* 0x000fea0003800000 */
.L_x_22:
[----:B------:R0:W-:Y:S02]  /*18d0*/  STG.E desc[UR14][R18.64], RZ ;  /* 0x000000ff12007986 */ /* 0x0001e4000c10190e */
.L_x_23:
[----:B------:R-:W-:Y:S05]  /*18e0*/  BSYNC.RECONVERGENT B0 ;  /* 0x0000000000007941 */ /* 0x000fea0003800200 */
.L_x_21:
[----:B------:R-:W-:Y:S01]  /*18f0*/  ISETP.GT.U32.AND P0, PT, R0, RZ, PT ;  /* 0x000000ff0000720c */ /* 0x000fe20003f04070 */
[----:B------:R-:W-:-:S12]  /*1900*/  BSSY.RECONVERGENT B0, `(.L_x_24) ;  /* 0x0000007000007945 */ /* 0x000fd80003800200 */
[----:B------:R-:W-:Y:S05]  /*1910*/  @!P0 BRA `(.L_x_25) ;  /* 0x0000000000108947 */ /* 0x000fea0003800000 */
[----:B-1----:R-:W2:Y:S02]  /*1920*/  LDG.E R17, desc[UR14][R18.64+0x4] ;  /* 0x0000040e12117981 */ /* 0x002ea4000c1e1900 */
[----:B--2---:R-:W-:-:S05]  /*1930*/  FMUL R17, R20, R17 ;  /* 0x0000001114117220 */ /* 0x004fca0000400000 */
[----:B------:R3:W-:Y:S01]  /*1940*/  STG.E desc[UR14][R18.64+0x4], R17 ;  /* 0x0000041112007986 */ /* 0x0007e2000c10190e */
[----:B------:R-:W-:Y:S05]  /*1950*/  BRA `(.L_x_26) ;  /* 0x0000000000047947 */ /* 0x000fea0003800000 */
.L_x_25:
[----:B------:R2:W-:Y:S02]  /*1960*/  STG.E desc[UR14][R18.64+0x4], RZ ;  /* 0x000004ff12007986 */ /* 0x0005e4000c10190e */
.L_x_26:
[----:B------:R-:W-:Y:S05]  /*1970*/  BSYNC.RECONVERGENT B0 ;  /* 0x0000000000007941 */ /* 0x000fea0003800200 */
.L_x_24:
[----:B------:R-:W-:Y:S01]  /*1980*/  ISETP.GE.U32.AND P0, PT, R0, 0x2, PT ;  /* 0x000000020000780c */ /* 0x000fe20003f06070 */
[----:B------:R-:W-:-:S12]  /*1990*/  BSSY.RECONVERGENT B0, `(.L_x_27) ;  /* 0x0000007000007945 */ /* 0x000fd80003800200 */
[----:B------:R-:W-:Y:S05]  /*19a0*/  @!P0 BRA `(.L_x_28) ;  /* 0x0000000000108947 */ /* 0x000fea0003800000 */
[----:B-1-3--:R-:W3:Y:S02]  /*19b0*/  LDG.E R17, desc[UR14][R18.64+0x8] ;  /* 0x0000080e12117981 */ /* 0x00aee4000c1e1900 */
[----:B---3--:R-:W-:-:S05]  /*19c0*/  FMUL R17, R20, R17 ;  /* 0x0000001114117220 */ /* 0x008fca0000400000 */
[----:B------:R1:W-:Y:S01]  /*19d0*/  STG.E desc[UR14][R18.64+0x8], R17 ;  /* 0x0000081112007986 */ /* 0x0003e2000c10190e */
[----:B------:R-:W-:Y:S05]  /*19e0*/  BRA `(.L_x_29) ;  /* 0x0000000000047947 */ /* 0x000fea0003800000 */
.L_x_28:
[----:B------:R4:W-:Y:S02]  /*19f0*/  STG.E desc[UR14][R18.64+0x8], RZ ;  /* 0x000008ff12007986 */ /* 0x0009e4000c10190e */
.L_x_29:
[----:B------:R-:W-:Y:S05]  /*1a00*/  BSYNC.RECONVERGENT B0 ;  /* 0x0000000000007941 */ /* 0x000fea0003800200 */
.L_x_27:
[----:B------:R-:W-:Y:S01]  /*1a10*/  ISETP.GE.U32.AND P0, PT, R0, 0x3, PT ;  /* 0x000000030000780c */ /* 0x000fe20003f06070 */
[----:B------:R-:W-:-:S12]  /*1a20*/  BSSY.RECONVERGENT B0, `(.L_x_30) ;  /* 0x0000007000007945 */ /* 0x000fd80003800200 */
[----:B------:R-:W-:Y:S05]  /*1a30*/  @!P0 BRA `(.L_x_31) ;  /* 0x0000000000108947 */ /* 0x000fea0003800000 */
[----:B-1-3--:R-:W3:Y:S02]  /*1a40*/  LDG.E R17, desc[UR14][R18.64+0xc] ;  /* 0x00000c0e12117981 */ /* 0x00aee4000c1e1900 */
[----:B---3--:R-:W-:-:S05]  /*1a50*/  FMUL R17, R20, R17 ;  /* 0x0000001114117220 */ /* 0x008fca0000400000 */
[----:B------:R1:W-:Y:S01]  /*1a60*/  STG.E desc[UR14][R18.64+0xc], R17 ;  /* 0x00000c1112007986 */ /* 0x0003e2000c10190e */
[----:B------:R-:W-:Y:S05]  /*1a70*/  BRA `(.L_x_32) ;  /* 0x0000000000047947 */ /* 0x000fea0003800000 */
.L_x_31:
[----:B------:R0:W-:Y:S02]  /*1a80*/  STG.E desc[UR14][R18.64+0xc], RZ ;  /* 0x00000cff12007986 */ /* 0x0001e4000c10190e */
.L_x_32:
[----:B------:R-:W-:Y:S05]  /*1a90*/  BSYNC.RECONVERGENT B0 ;  /* 0x0000000000007941 */ /* 0x000fea0003800200 */
.L_x_30:
[----:B------:R-:W-:Y:S01]  /*1aa0*/  ISETP.GE.U32.AND P0, PT, R0, 0x4, PT ;  /* 0x000000040000780c */ /* 0x000fe20003f06070 */
[----:B------:R-:W-:-:S12]  /*1ab0*/  BSSY.RECONVERGENT B0, `(.L_x_33) ;  /* 0x0000007000007945 */ /* 0x000fd80003800200 */
[----:B------:R-:W-:Y:S05]  /*1ac0*/  @!P0 BRA `(.L_x_34) ;  /* 0x0000000000108947 */ /* 0x000fea0003800000 */
[----:B-1-3--:R-:W3:Y:S02]  /*1ad0*/  LDG.E R17, desc[UR14][R18.64+0x10] ;  /* 0x0000100e12117981 */ /* 0x00aee4000c1e1900 */
[----:B---3--:R-:W-:-:S05]  /*1ae0*/  FMUL R17, R20, R17 ;  /* 0x0000001114117220 */ /* 0x008fca0000400000 */
[----:B------:R1:W-:Y:S01]  /*1af0*/  STG.E desc[UR14][R18.64+0x10], R17 ;  /* 0x0000101112007986 */ /* 0x0003e2000c10190e */
[----:B------:R-:W-:Y:S05]  /*1b00*/  BRA `(.L_x_35) ;  /* 0x0000000000047947 */ /* 0x000fea0003800000 */
.L_x_34:
[----:B------:R0:W-:Y:S02]  /*1b10*/  STG.E desc[UR14][R18.64+0x10], RZ ;  /* 0x000010ff12007986 */ /* 0x0001e4000c10190e */
.L_x_35:
[----:B------:R-:W-:Y:S05]  /*1b20*/  BSYNC.RECONVERGENT B0 ;  /* 0x0000000000007941 */ /* 0x000fea0003800200 */
.L_x_33:
[----:B------:R-:W-:Y:S01]  /*1b30*/  ISETP.GE.U32.AND P0, PT, R0, 0x5, PT ;  /* 0x000000050000780c */ /* 0x000fe20003f06070 */
[----:B------:R-:W-:-:S12]  /*1b40*/  BSSY.RECONVERGENT B0, `(.L_x_36) ;  /* 0x0000007000007945 */ /* 0x000fd80003800200 */
[----:B------:R-:W-:Y:S05]  /*1b50*/  @!P0 BRA `(.L_x_37) ;  /* 0x0000000000108947 */ /* 0x000fea0003800000 */
[----:B-1-3--:R-:W3:Y:S02]  /*1b60*/  LDG.E R17, desc[UR14][R18.64+0x14] ;  /* 0x0000140e12117981 */ /* 0x00aee4000c1e1900 */
[----:B---3--:R-:W-:-:S05]  /*1b70*/  FMUL R17, R20, R17 ;  /* 0x0000001114117220 */ /* 0x008fca0000400000 */
[----:B------:R1:W-:Y:S01]  /*1b80*/  STG.E desc[UR14][R18.64+0x14], R17 ;  /* 0x0000141112007986 */ /* 0x0003e2000c10190e */
[----:B------:R-:W-:Y:S05]  /*1b90*/  BRA `(.L_x_38) ;  /* 0x0000000000047947 */ /* 0x000fea0003800000 */
.L_x_37:
[----:B------:R0:W-:Y:S02]  /*1ba0*/  STG.E desc[UR14][R18.64+0x14], RZ ;  /* 0x000014ff12007986 */ /* 0x0001e4000c10190e */
.L_x_38:
[----:B------:R-:W-:Y:S05]  /*1bb0*/  BSYNC.RECONVERGENT B0 ;  /* 0x0000000000007941 */ /* 0x000fea0003800200 */
.L_x_36:
[----:B------:R-:W-:Y:S01]  /*1bc0*/  ISETP.GE.U32.AND P0, PT, R0, 0x6, PT ;  /* 0x000000060000780c */ /* 0x000fe20003f06070 */
[----:B------:R-:W-:-:S12]  /*1bd0*/  BSSY.RECONVERGENT B0, `(.L_x_39) ;  /* 0x0000007000007945 */ /* 0x000fd80003800200 */
[----:B------:R-:W-:Y:S05]  /*1be0*/  @!P0 BRA `(.L_x_40) ;  /* 0x0000000000108947 */ /* 0x000fea0003800000 */
[----:B-1-3--:R-:W3:Y:S02]  /*1bf0*/  LDG.E R17, desc[UR14][R18.64+0x18] ;  /* 0x0000180e12117981 */ /* 0x00aee4000c1e1900 */
[----:B---3--:R-:W-:-:S05]  /*1c00*/  FMUL R17, R20, R17 ;  /* 0x0000001114117220 */ /* 0x008fca0000400000 */
[----:B------:R1:W-:Y:S01]  /*1c10*/  STG.E desc[UR14][R18.64+0x18], R17 ;  /* 0x0000181112007986 */ /* 0x0003e2000c10190e */
[----:B------:R-:W-:Y:S05]  /*1c20*/  BRA `(.L_x_41) ;  /* 0x0000000000047947 */ /* 0x000fea0003800000 */
.L_x_40:
[----:B------:R0:W-:Y:S02]  /*1c30*/  STG.E desc[UR14][R18.64+0x18], RZ ;  /* 0x000018ff12007986 */ /* 0x0001e4000c10190e */
.L_x_41:
[----:B------:R-:W-:Y:S05]  /*1c40*/  BSYNC.RECONVERGENT B0 ;  /* 0x0000000000007941 */ /* 0x000fea0003800200 */
.L_x_39:
[----:B------:R-:W-:Y:S01]  /*1c50*/  ISETP.GE.U32.AND P0, PT, R0, 0x7, PT ;  /* 0x000000070000780c */ /* 0x000fe20003f06070 */
[----:B------:R-:W-:-:S12]  /*1c60*/  BSSY.RECONVERGENT B0, `(.L_x_42) ;  /* 0x0000007000007945 */ /* 0x000fd80003800200 */
[----:B------:R-:W-:Y:S05]  /*1c70*/  @!P0 BRA `(.L_x_43) ;  /* 0x0000000000108947 */ /* 0x000fea0003800000 */
[----:B-1-3--:R-:W3:Y:S02]  /*1c80*/  LDG.E R17, desc[UR14][R18.64+0x1c] ;  /* 0x00001c0e12117981 */ /* 0x00aee4000c1e1900 */
[----:B---3--:R-:W-:-:S05]  /*1c90*/  FMUL R17, R20, R17 ;  /* 0x0000001114117220 */ /* 0x008fca0000400000 */
[----:B------:R1:W-:Y:S01]  /*1ca0*/  STG.E desc[UR14][R18.64+0x1c], R17 ;  /* 0x00001c1112007986 */ /* 0x0003e2000c10190e */
[----:B------:R-:W-:Y:S05]  /*1cb0*/  BRA `(.L_x_44) ;  /* 0x0000000000047947 */ /* 0x000fea0003800000 */
.L_x_43:
[----:B------:R0:W-:Y:S02]  /*1cc0*/  STG.E desc[UR14][R18.64+0x1c], RZ ;  /* 0x00001cff12007986 */ /* 0x0001e4000c10190e */
.L_x_44:
[----:B------:R-:W-:Y:S05]  /*1cd0*/  BSYNC.RECONVERGENT B0 ;  /* 0x0000000000007941 */ /* 0x000fea0003800200 */
.L_x_42:
[----:B------:R-:W-:Y:S02]  /*1ce0*/  UISETP.NE.AND UP0, UPT, UR12, 0x8, UPT ;  /* 0x000000080c00788c */ /* 0x000fe4000bf05270 */
[----:B------:R-:W-:-:S07]  /*1cf0*/  MOV R21, UR12 ;  /* 0x0000000c00157c02 */ /* 0x000fce0008000f00 */
[----:B------:R-:W-:Y:S05]  /*1d00*/  BRA.U !UP0, `(.L_x_20) ;  /* 0x0000000508507547 */ /* 0x000fea000b800000 */
[----:B------:R-:W-:-:S07]  /*1d10*/  HFMA2 R21, -RZ, RZ, 0, 4.76837158203125e-07 ;  /* 0x00000008ff157431 */ /* 0x000fce00000001ff */
.L_x_69:
[C---:B------:R-:W-:Y:S01]  /*1d20*/  ISETP.GT.U32.AND P0, PT, R21.reuse, R0, PT ;  /* 0x000000001500720c */ /* 0x040fe20003f04070 */
[----:B------:R-:W-:Y:S01]  /*1d30*/  BSSY.RECONVERGENT B0, `(.L_x_45) ;  /* 0x0000008000007945 */ /* 0x000fe20003800200 */
[----:B01-3--:R-:W-:-:S11]  /*1d40*/  IMAD.WIDE.U32 R16, R21, 0x4, R18 ;  /* 0x0000000415107825 */ /* 0x00bfd600078e0012 */
[----:B------:R-:W-:Y:S05]  /*1d50*/  @P0 BRA `(.L_x_46) ;  /* 0x0000000000100947 */ /* 0x000fea0003800000 */
[----:B------:R-:W3:Y:S02]  /*1d60*/  LDG.E R23, desc[UR14][R16.64] ;  /* 0x0000000e10177981 */ /* 0x000ee4000c1e1900 */
[----:B---3--:R-:W-:-:S05]  /*1d70*/  FMUL R23, R20, R23 ;  /* 0x0000001714177220 */ /* 0x008fca0000400000 */
[----:B------:R3:W-:Y:S01]  /*1d80*/  STG.E desc[UR14][R16.64], R23 ;  /* 0x0000001710007986 */ /* 0x0007e2000c10190e */
[----:B------:R-:W-:Y:S05]  /*1d90*/  BRA `(.L_x_47) ;  /* 0x0000000000047947 */ /* 0x000fea0003800000 */
.L_x_46:
[----:B------:R1:W-:Y:S02]  /*1da0*/  STG.E desc[UR14][R16.64], RZ ;  /* 0x000000ff10007986 */ /* 0x0003e4000c10190e */
.L_x_47:
[----:B------:R-:W-:Y:S05]  /*1db0*/  BSYNC.RECONVERGENT B0 ;  /* 0x0000000000007941 */ /* 0x000fea0003800200 */
.L_x_45:
[----:B------:R-:W-:Y:S01]  /*1dc0*/  ISETP.GE.U32.AND P0, PT, R21, R0, PT ;  /* 0x000000001500720c */ /* 0x000fe20003f06070 */
[----:B------:R-:W-:-:S12]  /*1dd0*/  BSSY.RECONVERGENT B0, `(.L_x_48) ;  /* 0x0000007000007945 */ /* 0x000fd80003800200 */
[----:B------:R-:W-:Y:S05]  /*1de0*/  @P0 BRA `(.L_x_49) ;  /* 0x0000000000100947 */ /* 0x000fea0003800000 */
[----:B---3--:R-:W3:Y:S02]  /*1df0*/  LDG.E R23, desc[UR14][R16.64+0x4] ;  /* 0x0000040e10177981 */ /* 0x008ee4000c1e1900 */
[----:B---3--:R-:W-:-:S05]  /*1e00*/  FMUL R23, R20, R23 ;  /* 0x0000001714177220 */ /* 0x008fca0000400000 */
[----:B------:R3:W-:Y:S01]  /*1e10*/  STG.E desc[UR14][R16.64+0x4], R23 ;  /* 0x0000041710007986 */ /* 0x0007e2000c10190e */
[----:B------:R-:W-:Y:S05]  /*1e20*/  BRA `(.L_x_50) ;  /* 0x0000000000047947 */ /* 0x000fea0003800000 */
.L_x_49:
[----:B------:R0:W-:Y:S02]  /*1e30*/  STG.E desc[UR14][R16.64+0x4], RZ ;  /* 0x000004ff10007986 */ /* 0x0001e4000c10190e */
.L_x_50:
[----:B------:R-:W-:Y:S05]  /*1e40*/  BSYNC.RECONVERGENT B0 ;  /* 0x0000000000007941 */ /* 0x000fea0003800200 */
.L_x_48:
[----:B---3--:R-:W-:Y:S01]  /*1e50*/  IADD3 R23, PT, PT, R21, 0x2, RZ ;  /* 0x0000000215177810 */ /* 0x008fe20007ffe0ff */
[----:B------:R-:W-:Y:S03]  /*1e60*/  BSSY.RECONVERGENT B0, `(.L_x_51) ;  /* 0x0000008000007945 */ /* 0x000fe60003800200 */
[----:B------:R-:W-:-:S13]  /*1e70*/  ISETP.GT.U32.AND P0, PT, R23, R0, PT ;  /* 0x000000001700720c */ /* 0x000fda0003f04070 */
[----:B------:R-:W-:Y:S05]  /*1e80*/  @P0 BRA `(.L_x_52) ;  /* 0x0000000000100947 */ /* 0x000fea0003800000 */
[----:B------:R-:W3:Y:S02]  /*1e90*/  LDG.E R23, desc[UR14][R16.64+0x8] ;  /* 0x0000080e10177981 */ /* 0x000ee4000c1e1900 */
[----:B---3--:R-:W-:-:S05]  /*1ea0*/  FMUL R23, R20, R23 ;  /* 0x0000001714177220 */ /* 0x008fca0000400000 */
[----:B------:R3:W-:Y:S01]  /*1eb0*/  STG.E desc[UR14][R16.64+0x8], R23 ;  /* 0x0000081710007986 */ /* 0x0007e2000c10190e */
[----:B------:R-:W-:Y:S05]  /*1ec0*/  BRA `(.L_x_53) ;  /* 0x0000000000047947 */ /* 0x000fea0003800000 */
.L_x_52:
[----:B------:R3:W-:Y:S02]  /*1ed0*/  STG.E desc[UR14][R16.64+0x8], RZ ;  /* 0x000008ff10007986 */ /* 0x0007e4000c10190e */
.L_x_53:
[----:B------:R-:W-:Y:S05]  /*1ee0*/  BSYNC.RECONVERGENT B0 ;  /* 0x0000000000007941 */ /* 0x000fea0003800200 */
.L_x_51:
        /* <DEDUP_REMOVED lines=8> */
.L_x_55:
[----:B------:R3:W-:Y:S02]  /*1f70*/  STG.E desc[UR14][R16.64+0xc], RZ ;  /* 0x00000cff10007986 */ /* 0x0007e4000c10190e */
.L_x_56:
[----:B------:R-:W-:Y:S05]  /*1f80*/  BSYNC.RECONVERGENT B0 ;  /* 0x0000000000007941 */ /* 0x000fea0003800200 */
.L_x_54:
[----:B---3--:R-:W-:Y:S01]  /*1f90*/  VIADD R23, R21, 0x4 ;  /* 0x0000000415177836 */ /* 0x008fe20000000000 */
[----:B------:R-:W-:Y:S04]  /*1fa0*/  BSSY.RECONVERGENT B0, `(.L_x_57) ;  /* 0x0000008000007945 */ /* 0x000fe80003800200 */
[----:B------:R-:W-:-:S13]  /*1fb0*/  ISETP.GT.U32.AND P0, PT, R23, R0, PT ;  /* 0x000000001700720c */ /* 0x000fda0003f04070 */
[----:B------:R-:W-:Y:S05]  /*1fc0*/  @P0 BRA `(.L_x_58) ;  /* 0x0000000000100947 */ /* 0x000fea0003800000 */
[----:B------:R-:W3:Y:S02]  /*1fd0*/  LDG.E R23, desc[UR14][R16.64+0x10] ;  /* 0x0000100e10177981 */ /* 0x000ee4000c1e1900 */
[----:B---3--:R-:W-:-:S05]  /*1fe0*/  FMUL R23, R20, R23 ;  /* 0x0000001714177220 */ /* 0x008fca0000400000 */
[----:B------:R3:W-:Y:S01]  /*1ff0*/  STG.E desc[UR14][R16.64+0x10], R23 ;  /* 0x0000101710007986 */ /* 0x0007e2000c10190e */
[----:B------:R-:W-:Y:S05]  /*2000*/  BRA `(.L_x_59) ;  /* 0x0000000000047947 */ /* 0x000fea0003800000 */
.L_x_58:
[----:B------:R3:W-:Y:S02]  /*2010*/  STG.E desc[UR14][R16.64+0x10], RZ ;  /* 0x000010ff10007986 */ /* 0x0007e4000c10190e */
.L_x_59:
[----:B------:R-:W-:Y:S05]  /*2020*/  BSYNC.RECONVERGENT B0 ;  /* 0x0000000000007941 */ /* 0x000fea0003800200 */
.L_x_57:
        /* <DEDUP_REMOVED lines=8> */
.L_x_61:
[----:B------:R3:W-:Y:S02]  /*20b0*/  STG.E desc[UR14][R16.64+0x14], RZ ;  /* 0x000014ff10007986 */ /* 0x0007e4000c10190e */
.L_x_62:
[----:B------:R-:W-:Y:S05]  /*20c0*/  BSYNC.RECONVERGENT B0 ;  /* 0x0000000000007941 */ /* 0x000fea0003800200 */
.L_x_60:
        /* <DEDUP_REMOVED lines=8> */
.L_x_64:
[----:B------:R3:W-:Y:S02]  /*2150*/  STG.E desc[UR14][R16.64+0x18], RZ ;  /* 0x000018ff10007986 */ /* 0x0007e4000c10190e */
.L_x_65:
[----:B------:R-:W-:Y:S05]  /*2160*/  BSYNC.RECONVERGENT B0 ;  /* 0x0000000000007941 */ /* 0x000fea0003800200 */
.L_x_63:
        /* <DEDUP_REMOVED lines=8> */
.L_x_67:
[----:B------:R3:W-:Y:S02]  /*21f0*/  STG.E desc[UR14][R16.64+0x1c], RZ ;  /* 0x00001cff10007986 */ /* 0x0007e4000c10190e */
.L_x_68:
[----:B------:R-:W-:Y:S05]  /*2200*/  BSYNC.RECONVERGENT B0 ;  /* 0x0000000000007941 */ /* 0x000fea0003800200 */
.L_x_66:
[----:B------:R-:W-:-:S04]  /*2210*/  IADD3 R21, PT, PT, R21, 0x8, RZ ;  /* 0x0000000815157810 */ /* 0x000fc80007ffe0ff */
[----:B------:R-:W-:-:S13]  /*2220*/  ISETP.NE.AND P0, PT, R21, UR12, PT ;  /* 0x0000000c15007c0c */ /* 0x000fda000bf05270 */
[----:B------:R-:W-:Y:S05]  /*2230*/  @P0 BRA `(.L_x_69) ;  /* 0xfffffff800b80947 */ /* 0x000fea000383ffff */
[----:B------:R-:W-:-:S07]  /*2240*/  IMAD.U32 R21, RZ, RZ, UR12 ;  /* 0x0000000cff157e24 */ /* 0x000fce000f8e00ff */
.L_x_20:
[----:B------:R-:W-:-:S04]  /*2250*/  ULOP3.LUT UR5, UR5, 0x7, URZ, 0xc0, !UPT ;  /* 0x0000000705057892 */ /* 0x000fc8000f8ec0ff */
[----:B------:R-:W-:Y:S02]  /*2260*/  UISETP.NE.AND UP0, UPT, UR5, URZ, UPT ;  /* 0x000000ff0500728c */ /* 0x000fe4000bf05270 */
[----:B------:R-:W-:-:S07]  /*2270*/  UIADD3 UR18, UPT, UPT, UR5, -0x1, URZ ;  /* 0xffffffff05127890 */ /* 0x000fce000fffe0ff */
[----:B------:R-:W-:Y:S05]  /*2280*/  BRA.U !UP0, `(.L_x_70) ;  /* 0x00000005083c7547 */ /* 0x000fea000b800000 */
[----:B------:R-:W-:-:S09]  /*2290*/  UISETP.GE.U32.AND UP1, UPT, UR18, 0x3, UPT ;  /* 0x000000031200788c */ /* 0x000fd2000bf26070 */
[----:B------:R-:W-:Y:S05]  /*22a0*/  BRA.U !UP1, `(.L_x_71) ;  /* 0x0000000109a07547 */ /* 0x000fea000b800000 */
        /* <DEDUP_REMOVED lines=8> */
.L_x_73:
[----:B------:R1:W-:Y:S02]  /*2330*/  STG.E desc[UR14][R16.64], RZ ;  /* 0x000000ff10007986 */ /* 0x0003e4000c10190e */
.L_x_74:
[----:B------:R-:W-:Y:S05]  /*2340*/  BSYNC.RECONVERGENT B0 ;  /* 0x0000000000007941 */ /* 0x000fea0003800200 */
.L_x_72:
[----:B------:R-:W-:Y:S01]  /*2350*/  ISETP.GE.U32.AND P0, PT, R21, R0, PT ;  /* 0x000000001500720c */ /* 0x000fe20003f06070 */
[----:B------:R-:W-:-:S12]  /*2360*/  BSSY.RECONVERGENT B0, `(.L_x_75) ;  /* 0x0000007000007945 */ /* 0x000fd80003800200 */
[----:B------:R-:W-:Y:S05]  /*2370*/  @P0 BRA `(.L_x_76) ;  /* 0x0000000000100947 */ /* 0x000fea0003800000 */
[----:B0-----:R-:W3:Y:S02]  /*2380*/  LDG.E R23, desc[UR14][R16.64+0x4] ;  /* 0x0000040e10177981 */ /* 0x001ee4000c1e1900 */
[----:B---3--:R-:W-:-:S05]  /*2390*/  FMUL R23, R20, R23 ;  /* 0x0000001714177220 */ /* 0x008fca0000400000 */
[----:B------:R0:W-:Y:S01]  /*23a0*/  STG.E desc[UR14][R16.64+0x4], R23 ;  /* 0x0000041710007986 */ /* 0x0001e2000c10190e */
[----:B------:R-:W-:Y:S05]  /*23b0*/  BRA `(.L_x_77) ;  /* 0x0000000000047947 */ /* 0x000fea0003800000 */
.L_x_76:
[----:B------:R3:W-:Y:S02]  /*23c0*/  STG.E desc[UR14][R16.64+0x4], RZ ;  /* 0x000004ff10007986 */ /* 0x0007e4000c10190e */
.L_x_77:
[----:B------:R-:W-:Y:S05]  /*23d0*/  BSYNC.RECONVERGENT B0 ;  /* 0x0000000000007941 */ /* 0x000fea0003800200 */
.L_x_75:
[----:B0-----:R-:W-:Y:S01]  /*23e0*/  IADD3 R23, PT, PT, R21, 0x2, RZ ;  /* 0x0000000215177810 */ /* 0x001fe20007ffe0ff */
[----:B------:R-:W-:Y:S03]  /*23f0*/  BSSY.RECONVERGENT B0, `(.L_x_78) ;  /* 0x0000008000007945 */ /* 0x000fe60003800200 */
[----:B------:R-:W-:-:S13]  /*2400*/  ISETP.GT.U32.AND P0, PT, R23, R0, PT ;  /* 0x000000001700720c */ /* 0x000fda0003f04070 */
[----:B------:R-:W-:Y:S05]  /*2410*/  @P0 BRA `(.L_x_79) ;  /* 0x0000000000100947 */ /* 0x000fea0003800000 */
[----:B------:R-:W5:Y:S02]  /*2420*/  LDG.E R23, desc[UR14][R16.64+0x8] ;  /* 0x0000080e10177981 */ /* 0x000f64000c1e1900 */
[----:B-----5:R-:W-:-:S05]  /*2430*/  FMUL R23, R20, R23 ;  /* 0x0000001714177220 */ /* 0x020fca0000400000 */
[----:B------:R0:W-:Y:S01]  /*2440*/  STG.E desc[UR14][R16.64+0x8], R23 ;  /* 0x0000081710007986 */ /* 0x0001e2000c10190e */
[----:B------:R-:W-:Y:S05]  /*2450*/  BRA `(.L_x_80) ;  /* 0x0000000000047947 */ /* 0x000fea0003800000 */
.L_x_79:
[----:B------:R0:W-:Y:S02]  /*2460*/  STG.E desc[UR14][R16.64+0x8], RZ ;  /* 0x000008ff10007986 */ /* 0x0001e4000c10190e */
.L_x_80:
[----:B------:R-:W-:Y:S05]  /*2470*/  BSYNC.RECONVERGENT B0 ;  /* 0x0000000000007941 */ /* 0x000fea0003800200 */
.L_x_78:
        /* <DEDUP_REMOVED lines=8> */
.L_x_82:
[----:B------:R0:W-:Y:S02]  /*2500*/  STG.E desc[UR14][R16.64+0xc], RZ ;  /* 0x00000cff10007986 */ /* 0x0001e4000c10190e */
.L_x_83:
[----:B------:R-:W-:Y:S05]  /*2510*/  BSYNC.RECONVERGENT B0 ;  /* 0x0000000000007941 */ /* 0x000fea0003800200 */
.L_x_81:
[----:B------:R-:W-:-:S07]  /*2520*/  IADD3 R21, PT, PT, R21, 0x4, RZ ;  /* 0x0000000415157810 */ /* 0x000fce0007ffe0ff */
.L_x_71:
[----:B------:R-:W-:-:S13]  /*2530*/  ISETP.NE.AND P0, PT, RZ, UR10, PT ;  /* 0x0000000aff007c0c */ /* 0x000fda000bf05270 */
[----:B------:R-:W-:Y:S05]  /*2540*/  @!P0 BRA `(.L_x_70) ;  /* 0x00000000008c8947 */ /* 0x000fea0003800000 */
[----:B------:R-:W-:-:S09]  /*2550*/  UISETP.NE.AND UP1, UPT, UR10, 0x1, UPT ;  /* 0x000000010a00788c */ /* 0x000fd2000bf25270 */
        /* <DEDUP_REMOVED lines=9> */
.L_x_86:
[----:B------:R1:W-:Y:S02]  /*25f0*/  STG.E desc[UR14][R16.64], RZ ;  /* 0x000000ff10007986 */ /* 0x0003e4000c10190e */
.L_x_87:
[----:B------:R-:W-:Y:S05]  /*2600*/  BSYNC.RECONVERGENT B0 ;  /* 0x0000000000007941 */ /* 0x000fea0003800200 */
.L_x_85:
[----:B------:R-:W-:Y:S01]  /*2610*/  ISETP.GE.U32.AND P0, PT, R21, R0, PT ;  /* 0x000000001500720c */ /* 0x000fe20003f06070 */
[----:B------:R-:W-:-:S12]  /*2620*/  BSSY.RECONVERGENT B0, `(.L_x_88) ;  /* 0x0000007000007945 */ /* 0x000fd80003800200 */
[----:B------:R-:W-:Y:S05]  /*2630*/  @P0 BRA `(.L_x_89) ;  /* 0x0000000000100947 */ /* 0x000fea0003800000 */
[----:B0-----:R-:W3:Y:S02]  /*2640*/  LDG.E R23, desc[UR14][R16.64+0x4] ;  /* 0x0000040e10177981 */ /* 0x001ee4000c1e1900 */
[----:B---3--:R-:W-:-:S05]  /*2650*/  FMUL R23, R20, R23 ;  /* 0x0000001714177220 */ /* 0x008fca0000400000 */
[----:B------:R0:W-:Y:S01]  /*2660*/  STG.E desc[UR14][R16.64+0x4], R23 ;  /* 0x0000041710007986 */ /* 0x0001e2000c10190e */
[----:B------:R-:W-:Y:S05]  /*2670*/  BRA `(.L_x_90) ;  /* 0x0000000000047947 */ /* 0x000fea0003800000 */
.L_x_89:
[----:B------:R3:W-:Y:S02]  /*2680*/  STG.E desc[UR14][R16.64+0x4], RZ ;  /* 0x000004ff10007986 */ /* 0x0007e4000c10190e */
.L_x_90:
[----:B------:R-:W-:Y:S05]  /*2690*/  BSYNC.RECONVERGENT B0 ;  /* 0x0000000000007941 */ /* 0x000fea0003800200 */
.L_x_88:
[----:B------:R-:W-:-:S07]  /*26a0*/  IADD3 R21, PT, PT, R21, 0x2, RZ ;  /* 0x0000000215157810 */ /* 0x000fce0007ffe0ff */
.L_x_84:
[----:B------:R-:W5:Y:S02]  /*26b0*/  LDCU UR5, c[0x0][0x3a4] ;  /* 0x00007480ff0577ac */ /* 0x000f640008000800 */
[----:B-----5:R-:W-:-:S09]  /*26c0*/  ULOP3.LUT UP1, URZ, UR5, 0x1, URZ, 0xc0, !UPT ;  /* 0x0000000105ff7892 */ /* 0x020fd2000f82c0ff */
[----:B------:R-:W-:Y:S05]  /*26d0*/  BRA.U !UP1, `(.L_x_70) ;  /* 0x0000000109287547 */ /* 0x000fea000b800000 */
[----:B------:R-:W-:Y:S01]  /*26e0*/  ISETP.GT.U32.AND P0, PT, R21, R0, PT ;  /* 0x000000001500720c */ /* 0x000fe20003f04070 */
[----:B------:R-:W-:-:S12]  /*26f0*/  BSSY.RECONVERGENT B0, `(.L_x_70) ;  /* 0x0000008000007945 */ /* 0x000fd80003800200 */
[----:B01-3--:R-:W-:-:S05]  /*2700*/  @P0 IMAD.WIDE.U32 R16, R21, 0x4, R18 ;  /* 0x0000000415100825 */ /* 0x00bfca00078e0012 */
[----:B------:R0:W-:Y:S01]  /*2710*/  @P0 STG.E desc[UR14][R16.64], RZ ;  /* 0x000000ff10000986 */ /* 0x0001e2000c10190e */
[----:B------:R-:W-:Y:S05]  /*2720*/  @P0 BRA `(.L_x_91) ;  /* 0x0000000000100947 */ /* 0x000fea0003800000 */
[----:B0-----:R-:W-:-:S05]  /*2730*/  IMAD.WIDE.U32 R16, R21, 0x4, R18 ;  /* 0x0000000415107825 */ /* 0x001fca00078e0012 */
[----:B------:R-:W3:Y:S02]  /*2740*/  LDG.E R21, desc[UR14][R16.64] ;  /* 0x0000000e10157981 */ /* 0x000ee4000c1e1900 */
[----:B---3--:R-:W-:-:S05]  /*2750*/  FMUL R21, R20, R21 ;  /* 0x0000001514157220 */ /* 0x008fca0000400000 */
[----:B------:R1:W-:Y:S02]  /*2760*/  STG.E desc[UR14][R16.64], R21 ;  /* 0x0000001510007986 */ /* 0x0003e4000c10190e */
.L_x_91:
[----:B------:R-:W-:Y:S05]  /*2770*/  BSYNC.RECONVERGENT B0 ;  /* 0x0000000000007941 */ /* 0x000fea0003800200 */
.L_x_70:
[----:B0--3--:R-:W-:Y:S01]  /*2780*/  IADD3 R23, P0, PT, R26, R7, RZ ;  /* 0x000000071a177210 */ /* 0x009fe20007f1e0ff */
[----:B------:R-:W-:Y:S01]  /*2790*/  IMAD.IADD R28, R11, 0x1, R26 ;  /* 0x000000010b1c7824 */ /* 0x000fe200078e021a */
[----:B------:R-:W-:Y:S02]  /*27a0*/  UMOV UR5, URZ ;  /* 0x000000ff00057c82 */ /* 0x000fe40008000000 */
[----:B------:R-:W-:-:S09]  /*27b0*/  IADD3.X R29, PT, PT, RZ, R8, RZ, P0, !PT ;  /* 0x00000008ff1d7210 */ /* 0x000fd200007fe4ff */
.L_x_97:
[----:B0-----:R-:W0:Y:S01]  /*27c0*/  LDCU UR13, c[0x0][0x3a4] ;  /* 0x00007480ff0d77ac */ /* 0x001e220008000800 */
[----:B------:R-:W-:Y:S02]  /*27d0*/  IADD3 R31, PT, PT, R28, UR5, RZ ;  /* 0x000000051c1f7c10 */ /* 0x000fe4000fffe0ff */
[----:B-1----:R-:W-:Y:S01]  /*27e0*/  CS2R R16, SRZ ;  /* 0x0000000000107805 */ /* 0x002fe2000001ff00 */
[----:B0-----:R-:W-:-:S09]  /*27f0*/  UISETP.GE.U32.AND UP1, UPT, UR13, 0x10, UPT ;  /* 0x000000100d00788c */ /* 0x001fd2000bf26070 */
[----:B------:R-:W-:Y:S05]  /*2800*/  BRA.U !UP1, `(.L_x_92) ;  /* 0x0000000509247547 */ /* 0x000fea000b800000 */
[----:B------:R-:W-:Y:S01]  /*2810*/  HFMA2 R16, -RZ, RZ, 0, 0 ;  /* 0x00000000ff107431 */ /* 0x000fe200000001ff */
[----:B------:R-:W-:-:S07]  /*2820*/  MOV R33, RZ ;  /* 0x000000ff00217202 */ /* 0x000fce0000000f00 */
.L_x_93:
[----:B------:R-:W0:Y:S01]  /*2830*/  LDC.64 R34, c[0x0][0x398] ;  /* 0x0000e600ff227b82 */ /* 0x000e220000000a00 */
[----:B------:R-:W-:Y:S02]  /*2840*/  IMAD R17, R6, R33, R31 ;  /* 0x0000002106117224 */ /* 0x000fe400078e021f */
[----:B------:R-:W-:-:S05]  /*2850*/  IMAD.WIDE.U32 R26, R33, 0x4, R18 ;  /* 0x00000004211a7825 */ /* 0x000fca00078e0012 */
[----:B------:R-:W3:Y:S04]  /*2860*/  LDG.E R32, desc[UR14][R26.64] ;  /* 0x0000000e1a207981 */ /* 0x000ee8000c1e1900 */
[----:B------:R-:W5:Y:S01]  /*2870*/  LDG.E R37, desc[UR14][R26.64+0x4] ;  /* 0x0000040e1a257981 */ /* 0x000f62000c1e1900 */
[----:B0-----:R-:W-:-:S05]  /*2880*/  IMAD.WIDE R34, R17, 0x4, R34 ;  /* 0x0000000411227825 */ /* 0x001fca00078e0222 */
[----:B------:R-:W3:Y:S01]  /*2890*/  LDG.E R17, desc[UR14][R34.64] ;  /* 0x0000000e22117981 */ /* 0x000ee2000c1e1900 */
[----:B------:R-:W-:-:S05]  /*28a0*/  IMAD.WIDE R24, R6, 0x4, R34 ;  /* 0x0000000406187825 */ /* 0x000fca00078e0222 */
[----:B------:R-:W5:Y:S01]  /*28b0*/  LDG.E R30, desc[UR14][R24.64] ;  /* 0x0000000e181e7981 */ /* 0x000f62000c1e1900 */
[----:B------:R-:W-:-:S05]  /*28c0*/  IMAD.WIDE R20, R6, 0x4, R24 ;  /* 0x0000000406147825 */ /* 0x000fca00078e0218 */
[----:B------:R-:W2:Y:S04]  /*28d0*/  LDG.E R36, desc[UR14][R20.64] ;  /* 0x0000000e14247981 */ /* 0x000ea8000c1e1900 */
[----:B------:R-:W2:Y:S01]  /*28e0*/  LDG.E R25, desc[UR14][R26.64+0x8] ;  /* 0x0000080e1a197981 */ /* 0x000ea2000c1e1900 */
[----:B---3--:R-:W-:Y:S01]  /*28f0*/  FFMA R32, R17, R32, R16 ;  /* 0x0000002011207223 */ /* 0x008fe20000000010 */
[----:B------:R-:W-:Y:S02]  /*2900*/  IMAD.WIDE R16, R6, 0x4, R20 ;  /* 0x0000000406107825 */ /* 0x000fe400078e0214 */
[----:B------:R-:W3:Y:S02]  /*2910*/  LDG.E R21, desc[UR14][R26.64+0x14] ;  /* 0x0000140e1a157981 */ /* 0x000ee4000c1e1900 */
[----:B-----5:R-:W-:Y:S01]  /*2920*/  FFMA R32, R30, R37, R32 ;  /* 0x000000251e207223 */ /* 0x020fe20000000020 */
[----:B------:R-:W-:Y:S01]  /*2930*/  IMAD.WIDE R34, R6, 0x4, R16 ;  /* 0x0000000406227825 */ /* 0x000fe200078e0210 */
[----:B------:R-:W5:Y:S04]  /*2940*/  LDG.E R30, desc[UR14][R16.64] ;  /* 0x0000000e101e7981 */ /* 0x000f68000c1e1900 */
[----:B------:R-:W5:Y:S04]  /*2950*/  LDG.E R37, desc[UR14][R26.64+0xc] ;  /* 0x00000c0e1a257981 */ /* 0x000f68000c1e1900 */
[----:B------:R0:W4:Y:S04]  /*2960*/  LDG.E R24, desc[UR14][R34.64] ;  /* 0x0000000e22187981 */ /* 0x000128000c1e1900 */
[----:B------:R-:W4:Y:S01]  /*2970*/  LDG.E R16, desc[UR14][R26.64+0x10] ;  /* 0x0000100e1a107981 */ /* 0x000f22000c1e1900 */
[----:B--2---:R-:W-:-:S03]  /*2980*/  FFMA R32, R36, R25, R32 ;  /* 0x0000001924207223 */ /* 0x004fc60000000020 */
[----:B------:R-:W2:Y:S01]  /*2990*/  LDG.E R17, desc[UR14][R26.64+0x18] ;  /* 0x0000180e1a117981 */ /* 0x000ea2000c1e1900 */
[----:B0-----:R-:W-:-:S05]  /*29a0*/  IMAD.WIDE R34, R6, 0x4, R34 ;  /* 0x0000000406227825 */ /* 0x001fca00078e0222 */
[----:B------:R-:W3:Y:S01]  /*29b0*/  LDG.E R20, desc[UR14][R34.64] ;  /* 0x0000000e22147981 */ /* 0x000ee2000c1e1900 */
[----:B-----5:R-:W-:Y:S01]  /*29c0*/  FFMA R25, R30, R37, R32 ;  /* 0x000000251e197223 */ /* 0x020fe20000000020 */
[----:B------:R-:W-:Y:S02]  /*29d0*/  IMAD.WIDE R36, R6, 0x4, R34 ;  /* 0x0000000406247825 */ /* 0x000fe400078e0222 */
[----:B------:R-:W5:Y:S02]  /*29e0*/  LDG.E R34, desc[UR14][R26.64+0x1c] ;  /* 0x00001c0e1a227981 */ /* 0x000f64000c1e1900 */
[----:B----4-:R-:W-:Y:S01]  /*29f0*/  FFMA R30, R24, R16, R25 ;  /* 0x00000010181e7223 */ /* 0x010fe20000000019 */
[----:B------:R-:W-:Y:S01]  /*2a00*/  IMAD.WIDE R24, R6, 0x4, R36 ;  /* 0x0000000406187825 */ /* 0x000fe200078e0224 */
[----:B------:R3:W2:Y:S04]  /*2a10*/  LDG.E R16, desc[UR14][R36.64] ;  /* 0x0000000e24107981 */ /* 0x0006a8000c1e1900 */
[----:B------:R2:W5:Y:S01]  /*2a20*/  LDG.E R35, desc[UR14][R24.64] ;  /* 0x0000000e18237981 */ /* 0x000562000c1e1900 */
[----:B---3--:R-:W-:Y:S01]  /*2a30*/  FFMA R37, R20, R21, R30 ;  /* 0x0000001514257223 */ /* 0x008fe2000000001e */
[----:B------:R-:W-:-:S02]  /*2a40*/  IMAD.WIDE R20, R6, 0x4, R24 ;  /* 0x0000000406147825 */ /* 0x000fc400078e0218 */
[----:B------:R-:W3:Y:S04]  /*2a50*/  LDG.E R30, desc[UR14][R26.64+0x20] ;  /* 0x0000200e1a1e7981 */ /* 0x000ee8000c1e1900 */
[----:B------:R-:W3:Y:S01]  /*2a60*/  LDG.E R32, desc[UR14][R20.64] ;  /* 0x0000000e14207981 */ /* 0x000ee2000c1e1900 */
[----:B--2---:R-:W-:Y:S01]  /*2a70*/  FFMA R24, R16, R17, R37 ;  /* 0x0000001110187223 */ /* 0x004fe20000000025 */
[----:B------:R-:W-:Y:S02]  /*2a80*/  IMAD.WIDE R16, R6, 0x4, R20 ;  /* 0x0000000406107825 */ /* 0x000fe400078e0214 */
[----:B------:R-:W2:Y:S02]  /*2a90*/  LDG.E R21, desc[UR14][R26.64+0x24] ;  /* 0x0000240e1a157981 */ /* 0x000ea4000c1e1900 */
[----:B-----5:R-:W-:-:S02]  /*2aa0*/  FFMA R37, R35, R34, R24 ;  /* 0x0000002223257223 */ /* 0x020fc40000000018 */
[----:B------:R-:W2:Y:S01]  /*2ab0*/  LDG.E R20, desc[UR14][R16.64] ;  /* 0x0000000e10147981 */ /* 0x000ea2000c1e1900 */
[----:B------:R-:W-:-:S04]  /*2ac0*/  IMAD.WIDE R34, R6, 0x4, R16 ;  /* 0x0000000406227825 */ /* 0x000fc800078e0210 */
[----:B---3--:R-:W-:Y:S01]  /*2ad0*/  FFMA R25, R32, R30, R37 ;  /* 0x0000001e20197223 */ /* 0x008fe20000000025 */
[----:B------:R-:W-:Y:S01]  /*2ae0*/  IMAD.WIDE R36, R6, 0x4, R34 ;  /* 0x0000000406247825 */ /* 0x000fe200078e0222 */
[----:B------:R-:W3:Y:S04]  /*2af0*/  LDG.E R30, desc[UR14][R26.64+0x28] ;  /* 0x0000280e1a1e7981 */ /* 0x000ee8000c1e1900 */
[----:B------:R-:W3:Y:S04]  /*2b00*/  LDG.E R32, desc[UR14][R34.64] ;  /* 0x0000000e22207981 */ /* 0x000ee8000c1e1900 */
[----:B------:R-:W4:Y:S04]  /*2b10*/  LDG.E R16, desc[UR14][R26.64+0x2c] ;  /* 0x00002c0e1a107981 */ /* 0x000f28000c1e1900 */
[----:B------:R-:W4:Y:S01]  /*2b20*/  LDG.E R17, desc[UR14][R36.64] ;  /* 0x0000000e24117981 */ /* 0x000f22000c1e1900 */
[----:B--2---:R-:W-:Y:S01]  /*2b30*/  FFMA R21, R20, R21, R25 ;  /* 0x0000001514157223 */ /* 0x004fe20000000019 */
[----:B------:R-:W-:-:S02]  /*2b40*/  IMAD.WIDE R24, R6, 0x4, R36 ;  /* 0x0000000406187825 */ /* 0x000fc400078e0224 */
[----:B------:R-:W2:Y:S02]  /*2b50*/  LDG.E R36, desc[UR14][R26.64+0x30] ;  /* 0x0000300e1a247981 */ /* 0x000ea4000c1e1900 */
[----:B---3--:R-:W-:Y:S01]  /*2b60*/  FFMA R30, R32, R30, R21 ;  /* 0x0000001e201e7223 */ /* 0x008fe20000000015 */
[C---:B------:R-:W-:Y:S02]  /*2b70*/  IMAD.WIDE R20, R6.reuse, 0x4, R24 ;  /* 0x0000000406147825 */ /* 0x040fe400078e0218 */
[----:B------:R-:W2:Y:S02]  /*2b80*/  LDG.E R25, desc[UR14][R24.64] ;  /* 0x0000000e18197981 */ /* 0x000ea4000c1e1900 */
[----:B----4-:R-:W-:Y:S01]  /*2b90*/  FFMA R30, R17, R16, R30 ;  /* 0x00000010111e7223 */ /* 0x010fe2000000001e */
[C---:B------:R-:W-:Y:S02]  /*2ba0*/  IMAD.WIDE R16, R6.reuse, 0x4, R20 ;  /* 0x0000000406107825 */ /* 0x040fe400078e0214 */
[----:B------:R-:W3:Y:S04]  /*2bb0*/  LDG.E R20, desc[UR14][R20.64] ;  /* 0x0000000e14147981 */ /* 0x000ee8000c1e1900 */
[----:B------:R-:W4:Y:S01]  /*2bc0*/  LDG.E R32, desc[UR14][R16.64] ;  /* 0x0000000e10207981 */ /* 0x000f22000c1e1900 */
[----:B------:R-:W-:-:S03]  /*2bd0*/  IMAD.WIDE R34, R6, 0x4, R16 ;  /* 0x0000000406227825 */ /* 0x000fc600078e0210 */
[----:B------:R-:W5:Y:S04]  /*2be0*/  LDG.E R21, desc[UR14][R26.64+0x3c] ;  /* 0x00003c0e1a157981 */ /* 0x000f68000c1e1900 */
[----:B------:R-:W3:Y:S04]  /*2bf0*/  LDG.E R16, desc[UR14][R26.64+0x34] ;  /* 0x0000340e1a107981 */ /* 0x000ee8000c1e1900 */
[----:B------:R-:W4:Y:S04]  /*2c00*/  LDG.E R17, desc[UR14][R26.64+0x38] ;  /* 0x0000380e1a117981 */ /* 0x000f28000c1e1900 */
[----:B------:R-:W5:Y:S01]  /*2c10*/  LDG.E R34, desc[UR14][R34.64] ;  /* 0x0000000e22227981 */ /* 0x000f62000c1e1900 */
[----:B------:R-:W-:-:S05]  /*2c20*/  VIADD R33, R33, 0x10 ;  /* 0x0000001021217836 */ /* 0x000fca0000000000 */
[----:B------:R-:W-:Y:S01]  /*2c30*/  ISETP.NE.AND P0, PT, R33, UR6, PT ;  /* 0x0000000621007c0c */ /* 0x000fe2000bf05270 */
[----:B--2---:R-:W-:-:S04]  /*2c40*/  FFMA R37, R25, R36, R30 ;  /* 0x0000002419257223 */ /* 0x004fc8000000001e */
[----:B---3--:R-:W-:-:S04]  /*2c50*/  FFMA R37, R20, R16, R37 ;  /* 0x0000001014257223 */ /* 0x008fc80000000025 */
[----:B----4-:R-:W-:-:S04]  /*2c60*/  FFMA R17, R32, R17, R37 ;  /* 0x0000001120117223 */ /* 0x010fc80000000025 */
[----:B-----5:R-:W-:Y:S01]  /*2c70*/  FFMA R16, R34, R21, R17 ;  /* 0x0000001522107223 */ /* 0x020fe20000000011 */
[----:B------:R-:W-:Y:S06]  /*2c80*/  @P0 BRA `(.L_x_93) ;  /* 0xfffffff800e80947 */ /* 0x000fec000383ffff */
[----:B------:R-:W-:-:S07]  /*2c90*/  MOV R17, UR6 ;  /* 0x0000000600117c02 */ /* 0x000fce0008000f00 */
.L_x_92:
[----:B------:R-:W-:-:S13]  /*2ca0*/  ISETP.NE.AND P0, PT, RZ, UR11, PT ;  /* 0x0000000bff007c0c */ /* 0x000fda000bf05270 */
[----:B------:R-:W-:Y:S05]  /*2cb0*/  @!P0 BRA `(.L_x_94) ;  /* 0x00000004004c8947 */ /* 0x000fea0003800000 */
[----:B------:R-:W-:-:S04]  /*2cc0*/  UIADD3 UR13, UPT, UPT, UR11, -0x1, URZ ;  /* 0xffffffff0b0d7890 */ /* 0x000fc8000fffe0ff */
[----:B------:R-:W-:-:S09]  /*2cd0*/  UISETP.GE.U32.AND UP1, UPT, UR13, 0x7, UPT ;  /* 0x000000070d00788c */ /* 0x000fd2000bf26070 */
[----:B------:R-:W-:Y:S05]  /*2ce0*/  BRA.U !UP1, `(.L_x_95) ;  /* 0x0000000109907547 */ /* 0x000fea000b800000 */
        /* <DEDUP_REMOVED lines=8> */
[----:B------:R3:W5:Y:S01]  /*2d70*/  LDG.E R30, desc[UR14][R26.64] ;  /* 0x0000000e1a1e7981 */ /* 0x000762000c1e1900 */
[----:B------:R-:W-:-:S05]  /*2d80*/  IMAD.WIDE R20, R6, 0x4, R26 ;  /* 0x0000000406147825 */ /* 0x000fca00078e021a */
[----:B------:R-:W2:Y:S01]  /*2d90*/  LDG.E R26, desc[UR14][R20.64] ;  /* 0x0000000e141a7981 */ /* 0x000ea2000c1e1900 */
[----:B---3--:R-:W-:Y:S01]  /*2da0*/  FFMA R27, R35, R34, R16 ;  /* 0x00000022231b7223 */ /* 0x008fe20000000010 */
[C---:B------:R-:W-:Y:S02]  /*2db0*/  IMAD.WIDE R34, R6.reuse, 0x4, R20 ;  /* 0x0000000406227825 */ /* 0x040fe400078e0214 */
[----:B------:R-:W3:Y:S04]  /*2dc0*/  LDG.E R16, desc[UR14][R24.64+0xc] ;  /* 0x00000c0e18107981 */ /* 0x000ee8000c1e1900 */
[----:B------:R-:W2:Y:S04]  /*2dd0*/  LDG.E R20, desc[UR14][R24.64+0x8] ;  /* 0x0000080e18147981 */ /* 0x000ea8000c1e1900 */
[----:B------:R-:W3:Y:S01]  /*2de0*/  LDG.E R36, desc[UR14][R34.64] ;  /* 0x0000000e22247981 */ /* 0x000ee2000c1e1900 */
[----:B------:R-:W-:-:S04]  /*2df0*/  IMAD.WIDE R32, R6, 0x4, R34 ;  /* 0x0000000406207825 */ /* 0x000fc800078e0222 */
[----:B-----5:R-:W-:-:S04]  /*2e00*/  FFMA R37, R30, R37, R27 ;  /* 0x000000251e257223 */ /* 0x020fc8000000001b */
[----:B--2---:R-:W-:Y:S01]  /*2e10*/  FFMA R37, R26, R20, R37 ;  /* 0x000000141a257223 */ /* 0x004fe20000000025 */
[----:B------:R-:W-:Y:S02]  /*2e20*/  IMAD.WIDE R26, R6, 0x4, R32 ;  /* 0x00000004061a7825 */ /* 0x000fe400078e0220 */
[----:B------:R-:W2:Y:S02]  /*2e30*/  LDG.E R32, desc[UR14][R32.64] ;  /* 0x0000000e20207981 */ /* 0x000ea4000c1e1900 */
[----:B---3--:R-:W-:Y:S02]  /*2e40*/  FFMA R37, R36, R16, R37 ;  /* 0x0000001024257223 */ /* 0x008fe40000000025 */
[----:B------:R-:W2:Y:S01]  /*2e50*/  LDG.E R16, desc[UR14][R24.64+0x10] ;  /* 0x0000100e18107981 */ /* 0x000ea2000c1e1900 */
[----:B------:R-:W-:-:S03]  /*2e60*/  IMAD.WIDE R20, R6, 0x4, R26 ;  /* 0x0000000406147825 */ /* 0x000fc600078e021a */
[----:B------:R-:W3:Y:S04]  /*2e70*/  LDG.E R26, desc[UR14][R26.64] ;  /* 0x0000000e1a1a7981 */ /* 0x000ee8000c1e1900 */
[----:B------:R-:W3:Y:S01]  /*2e80*/  LDG.E R36, desc[UR14][R24.64+0x14] ;  /* 0x0000140e18247981 */ /* 0x000ee2000c1e1900 */
[----:B------:R-:W-:-:S03]  /*2e90*/  IMAD.WIDE R34, R6, 0x4, R20 ;  /* 0x0000000406227825 */ /* 0x000fc600078e0214 */
[----:B------:R-:W5:Y:S04]  /*2ea0*/  LDG.E R30, desc[UR14][R20.64] ;  /* 0x0000000e141e7981 */ /* 0x000f68000c1e1900 */
[----:B------:R-:W4:Y:S04]  /*2eb0*/  LDG.E R35, desc[UR14][R34.64] ;  /* 0x0000000e22237981 */ /* 0x000f28000c1e1900 */
[----:B------:R-:W5:Y:S04]  /*2ec0*/  LDG.E R21, desc[UR14][R24.64+0x18] ;  /* 0x0000180e18157981 */ /* 0x000f68000c1e1900 */
[----:B------:R-:W4:Y:S01]  /*2ed0*/  LDG.E R20, desc[UR14][R24.64+0x1c] ;  /* 0x00001c0e18147981 */ /* 0x000f22000c1e1900 */
[----:B------:R-:W-:Y:S01]  /*2ee0*/  IADD3 R17, PT, PT, R17, 0x8, RZ ;  /* 0x0000000811117810 */ /* 0x000fe20007ffe0ff */
[----:B--2---:R-:W-:-:S04]  /*2ef0*/  FFMA R37, R32, R16, R37 ;  /* 0x0000001020257223 */ /* 0x004fc80000000025 */
[----:B---3--:R-:W-:-:S04]  /*2f00*/  FFMA R37, R26, R36, R37 ;  /* 0x000000241a257223 */ /* 0x008fc80000000025 */
[----:B-----5:R-:W-:-:S04]  /*2f10*/  FFMA R30, R30, R21, R37 ;  /* 0x000000151e1e7223 */ /* 0x020fc80000000025 */
[----:B----4-:R-:W-:-:S07]  /*2f20*/  FFMA R16, R35, R20, R30 ;  /* 0x0000001423107223 */ /* 0x010fce000000001e */
.L_x_95:
[----:B------:R-:W-:Y:S05]  /*2f30*/  BRA.U !UP0, `(.L_x_94) ;  /* 0x0000000108ac7547 */ /* 0x000fea000b800000 */
[----:B------:R-:W-:Y:S01]  /*2f40*/  UISETP.GE.U32.AND UP1, UPT, UR18, 0x3, UPT ;  /* 0x000000031200788c */ /* 0x000fe2000bf26070 */
[----:B------:R-:W-:-:S08]  /*2f50*/  ISETP.NE.AND P0, PT, RZ, UR10, PT ;  /* 0x0000000aff007c0c */ /* 0x000fd0000bf05270 */
[----:B------:R-:W-:Y:S05]  /*2f60*/  BRA.U !UP1, `(.L_x_96) ;  /* 0x0000000109507547 */ /* 0x000fea000b800000 */
[----:B------:R-:W0:Y:S01]  /*2f70*/  LDC.64 R32, c[0x0][0x398] ;  /* 0x0000e600ff207b82 */ /* 0x000e220000000a00 */
[----:B------:R-:W-:Y:S02]  /*2f80*/  IMAD R21, R6, R17, R31 ;  /* 0x0000001106157224 */ /* 0x000fe400078e021f */
[----:B------:R-:W-:-:S05]  /*2f90*/  IMAD.WIDE.U32 R26, R17, 0x4, R18 ;  /* 0x00000004111a7825 */ /* 0x000fca00078e0012 */
[----:B------:R-:W3:Y:S04]  /*2fa0*/  LDG.E R37, desc[UR14][R26.64] ;  /* 0x0000000e1a257981 */ /* 0x000ee8000c1e1900 */
[----:B------:R-:W5:Y:S01]  /*2fb0*/  LDG.E R36, desc[UR14][R26.64+0x4] ;  /* 0x0000040e1a247981 */ /* 0x000f62000c1e1900 */
[----:B0-----:R-:W-:-:S04]  /*2fc0*/  IMAD.WIDE R32, R21, 0x4, R32 ;  /* 0x0000000415207825 */ /* 0x001fc800078e0220 */
[C---:B------:R-:W-:Y:S02]  /*2fd0*/  IMAD.WIDE R24, R6.reuse, 0x4, R32 ;  /* 0x0000000406187825 */ /* 0x040fe400078e0220 */
[----:B------:R-:W3:Y:S02]  /*2fe0*/  LDG.E R33, desc[UR14][R32.64] ;  /* 0x0000000e20217981 */ /* 0x000ee4000c1e1900 */
[C---:B------:R-:W-:Y:S02]  /*2ff0*/  IMAD.WIDE R20, R6.reuse, 0x4, R24 ;  /* 0x0000000406147825 */ /* 0x040fe400078e0218 */
[----:B------:R-:W5:Y:S02]  /*3000*/  LDG.E R24, desc[UR14][R24.64] ;  /* 0x0000000e18187981 */ /* 0x000f64000c1e1900 */
[----:B------:R-:W-:Y:S02]  /*3010*/  IMAD.WIDE R34, R6, 0x4, R20 ;  /* 0x0000000406227825 */ /* 0x000fe400078e0214 */
[----:B------:R-:W2:Y:S04]  /*3020*/  LDG.E R30, desc[UR14][R20.64] ;  /* 0x0000000e141e7981 */ /* 0x000ea8000c1e1900 */
[----:B------:R-:W4:Y:S04]  /*3030*/  LDG.E R35, desc[UR14][R34.64] ;  /* 0x0000000e22237981 */ /* 0x000f28000c1e1900 */
[----:B------:R-:W2:Y:S04]  /*3040*/  LDG.E R21, desc[UR14][R26.64+0x8] ;  /* 0x0000080e1a157981 */ /* 0x000ea8000c1e1900 */
[----:B------:R-:W4:Y:S01]  /*3050*/  LDG.E R20, desc[UR14][R26.64+0xc] ;  /* 0x00000c0e1a147981 */ /* 0x000f22000c1e1900 */
[----:B------:R-:W-:Y:S01]  /*3060*/  IADD3 R17, PT, PT, R17, 0x4, RZ ;  /* 0x0000000411117810 */ /* 0x000fe20007ffe0ff */
[----:B---3--:R-:W-:-:S04]  /*3070*/  FFMA R37, R33, R37, R16 ;  /* 0x0000002521257223 */ /* 0x008fc80000000010 */
[----:B-----5:R-:W-:-:S04]  /*3080*/  FFMA R37, R24, R36, R37 ;  /* 0x0000002418257223 */ /* 0x020fc80000000025 */
[----:B--2---:R-:W-:-:S04]  /*3090*/  FFMA R30, R30, R21, R37 ;  /* 0x000000151e1e7223 */ /* 0x004fc80000000025 */
[----:B----4-:R-:W-:-:S07]  /*30a0*/  FFMA R16, R35, R20, R30 ;  /* 0x0000001423107223 */ /* 0x010fce000000001e */
.L_x_96:
[----:B------:R-:W-:Y:S05]  /*30b0*/  @!P0 BRA `(.L_x_94) ;  /* 0x00000000004c8947 */ /* 0x000fea0003800000 */
[----:B------:R-:W0:Y:S01]  /*30c0*/  LDC.64 R20, c[0x0][0x398] ;  /* 0x0000e600ff147b82 */ /* 0x000e220000000a00 */
[----:B------:R-:W-:Y:S02]  /*30d0*/  IMAD R31, R6, R17, R31 ;  /* 0x00000011061f7224 */ /* 0x000fe400078e021f */
[----:B------:R-:W-:-:S05]  /*30e0*/  IMAD.WIDE.U32 R24, R17, 0x4, R18 ;  /* 0x0000000411187825 */ /* 0x000fca00078e0012 */
[----:B------:R-:W3:Y:S01]  /*30f0*/  LDG.E R26, desc[UR14][R24.64] ;  /* 0x0000000e181a7981 */ /* 0x000ee2000c1e1900 */
[----:B0-----:R-:W-:-:S05]  /*3100*/  IMAD.WIDE R20, R31, 0x4, R20 ;  /* 0x000000041f147825 */ /* 0x001fca00078e0214 */
[----:B------:R-:W3:Y:S01]  /*3110*/  LDG.E R17, desc[UR14][R20.64] ;  /* 0x0000000e14117981 */ /* 0x000ee2000c1e1900 */
[----:B------:R-:W-:Y:S01]  /*3120*/  UISETP.NE.AND UP1, UPT, UR10, 0x1, UPT ;  /* 0x000000010a00788c */ /* 0x000fe2000bf25270 */
[----:B---3--:R-:W-:-:S08]  /*3130*/  FFMA R16, R17, R26, R16 ;  /* 0x0000001a11107223 */ /* 0x008fd00000000010 */
[----:B------:R-:W-:Y:S05]  /*3140*/  BRA.U !UP1, `(.L_x_94) ;  /* 0x0000000109287547 */ /* 0x000fea000b800000 */
[----:B------:R-:W-:Y:S01]  /*3150*/  UISETP.NE.AND UP1, UPT, UR10, 0x2, UPT ;  /* 0x000000020a00788c */ /* 0x000fe2000bf25270 */
[----:B------:R-:W-:Y:S01]  /*3160*/  IMAD.WIDE R20, R6, 0x4, R20 ;  /* 0x0000000406147825 */ /* 0x000fe200078e0214 */
[----:B------:R-:W3:Y:S04]  /*3170*/  LDG.E R17, desc[UR14][R24.64+0x4] ;  /* 0x0000040e18117981 */ /* 0x000ee8000c1e1900 */
[----:B------:R-:W-:-:S13]  /*3180*/  PLOP3.LUT P0, PT, PT, PT, UP1, 0x80, 0x8 ;  /* 0x000000000008781c */ /* 0x000fda0003f0f018 */
[----:B------:R-:W-:Y:S01]  /*3190*/  @P0 IMAD.WIDE R26, R6, 0x4, R20 ;  /* 0x00000004061a0825 */ /* 0x000fe200078e0214 */
[----:B------:R-:W5:Y:S04]  /*31a0*/  @P0 LDG.E R30, desc[UR14][R24.64+0x8] ;  /* 0x0000080e181e0981 */ /* 0x000f68000c1e1900 */
[----:B------:R-:W3:Y:S04]  /*31b0*/  LDG.E R21, desc[UR14][R20.64] ;  /* 0x0000000e14157981 */ /* 0x000ee8000c1e1900 */
[----:B------:R-:W5:Y:S01]  /*31c0*/  @P0 LDG.E R27, desc[UR14][R26.64] ;  /* 0x0000000e1a1b0981 */ /* 0x000f62000c1e1900 */
[----:B---3--:R-:W-:-:S04]  /*31d0*/  FFMA R16, R21, R17, R16 ;  /* 0x0000001115107223 */ /* 0x008fc80000000010 */
[----:B-----5:R-:W-:-:S07]  /*31e0*/  @P0 FFMA R16, R27, R30, R16 ;  /* 0x0000001e1b100223 */ /* 0x020fce0000000010 */
.L_x_94:
[----:B------:R-:W0:Y:S01]  /*31f0*/  LDCU.64 UR16, c[0x0][0x380] ;  /* 0x00007000ff1077ac */ /* 0x000e220008000a00 */
[----:B------:R-:W-:Y:S01]  /*3200*/  IADD3 R17, P0, PT, R23, UR5, RZ ;  /* 0x0000000517117c10 */ /* 0x000fe2000ff1e0ff */
[----:B------:R-:W-:-:S03]  /*3210*/  UIADD3 UR5, UPT, UPT, UR5, 0x1, URZ ;  /* 0x0000000105057890 */ /* 0x000fc6000fffe0ff */
[----:B------:R-:W-:Y:S02]  /*3220*/  IADD3.X R24, PT, PT, RZ, R29, RZ, P0, !PT ;  /* 0x0000001dff187210 */ /* 0x000fe400007fe4ff */
[----:B0-----:R-:W-:-:S04]  /*3230*/  LEA R20, P0, R17, UR16, 0x2 ;  /* 0x0000001011147c11 */ /* 0x001fc8000f8010ff */
[----:B------:R-:W-:Y:S02]  /*3240*/  LEA.HI.X R21, R17, UR17, R24, 0x2, P0 ;  /* 0x0000001111157c11 */ /* 0x000fe400080f1418 */
[----:B------:R-:W-:-:S03]  /*3250*/  ISETP.NE.AND P0, PT, R2, UR5, PT ;  /* 0x0000000502007c0c */ /* 0x000fc6000bf05270 */
[----:B------:R0:W-:Y:S10]  /*3260*/  STG.E desc[UR14][R20.64], R16 ;  /* 0x0000001014007986 */ /* 0x0001f4000c10190e */
[----:B------:R-:W-:Y:S05]  /*3270*/  @P0 BRA `(.L_x_97) ;  /* 0xfffffff400500947 */ /* 0x000fea000383ffff */
[----:B0-----:R-:W0:Y:S01]  /*3280*/  LDC R16, c[0x0][0x3ac] ;  /* 0x0000eb00ff107b82 */ /* 0x001e220000000800 */
[----:B------:R-:W-:-:S06]  /*3290*/  UIADD3 UR5, UPT, UPT, UR4, 0x1, URZ ;  /* 0x0000000104057890 */ /* 0x000fcc000fffe0ff */
[----:B0-----:R-:W-:-:S13]  /*32a0*/  ISETP.NE.AND P0, PT, R16, UR5, PT ;  /* 0x0000000510007c0c */ /* 0x001fda000bf05270 */
[----:B------:R-:W-:Y:S05]  /*32b0*/  @!P0 EXIT ;  /* 0x000000000000894d */ /* 0x000fea0003800000 */
[----:B------:R-:W-:Y:S01]  /*32c0*/  UMOV UR4, UR5 ;  /* 0x0000000500047c82 */ /* 0x000fe20008000000 */
[----:B------:R-:W-:Y:S05]  /*32d0*/  BRA `(.L_x_98) ;  /* 0xffffffd000ec7947 */ /* 0x000fea000383ffff */
.L_x_4:
[----:B------:R-:W-:Y:S01]  /*32e0*/  VIADD R12, R0, 0x1 ;  /* 0x00000001000c7836 */ /* 0x000fe20000000000 */
[----:B------:R-:W-:Y:S01]  /*32f0*/  ULOP3.LUT UR7, UR6, 0x7, URZ, 0xc0, !UPT ;  /* 0x0000000706077892 */ /* 0x000fe2000f8ec0ff */
[----:B------:R-:W-:Y:S01]  /*3300*/  FMUL R14, RZ, R3 ;  /* 0x00000003ff0e7220 */ /* 0x000fe20000400000 */
[----:B------:R-:W-:Y:S02]  /*3310*/  ULOP3.LUT UR10, UR6, 0x3, URZ, 0xc0, !UPT ;  /* 0x00000003060a7892 */ /* 0x000fe4000f8ec0ff */
[C---:B------:R-:W-:Y:S01]  /*3320*/  LOP3.LUT R25, R12.reuse, 0x7, RZ, 0xc0, !PT ;  /* 0x000000070c197812 */ /* 0x040fe200078ec0ff */
[----:B------:R-:W-:Y:S01]  /*3330*/  ULOP3.LUT UR6, UR6, 0x7ffffff8, URZ, 0xc0, !UPT ;  /* 0x7ffffff806067892 */ /* 0x000fe2000f8ec0ff */
[C---:B------:R-:W-:Y:S01]  /*3340*/  LOP3.LUT R24, R12.reuse, 0x3, RZ, 0xc0, !PT ;  /* 0x000000030c187812 */ /* 0x040fe200078ec0ff */
[----:B------:R-:W-:Y:S01]  /*3350*/  UIADD3 UR8, UPT, UPT, UR7, -0x1, URZ ;  /* 0xffffffff07087890 */ /* 0x000fe2000fffe0ff */
[C---:B------:R-:W-:Y:S01]  /*3360*/  LOP3.LUT R13, R12.reuse, 0x1ffffff8, RZ, 0xc0, !PT ;  /* 0x1ffffff80c0d7812 */ /* 0x040fe200078ec0ff */
[----:B------:R-:W-:Y:S01]  /*3370*/  UMOV UR4, URZ ;  /* 0x000000ff00047c82 */ /* 0x000fe20008000000 */
[----:B------:R-:W-:-:S02]  /*3380*/  LOP3.LUT R12, R12, 0x1ffffffc, RZ, 0xc0, !PT ;  /* 0x1ffffffc0c0c7812 */ /* 0x000fc400078ec0ff */
[----:B------:R-:W-:-:S07]  /*3390*/  IADD3 R22, PT, PT, R25, -0x1, RZ ;  /* 0xffffffff19167810 */ /* 0x000fce0007ffe0ff */
.L_x_163:
[----:B------:R-:W0:Y:S01]  /*33a0*/  LDCU.64 UR12, c[0x0][0x388] ;  /* 0x00007100ff0c77ac */ /* 0x000e220008000a00 */
[----:B------:R-:W-:Y:S01]  /*33b0*/  ISETP.GE.U32.AND P1, PT, R0, 0x7, PT ;  /* 0x000000070000780c */ /* 0x000fe20003f26070 */
[----:B------:R-:W-:Y:S01]  /*33c0*/  BSSY.RECONVERGENT B0, `(.L_x_99) ;  /* 0x000001f000007945 */ /* 0x000fe20003800200 */
[----:B------:R-:W-:Y:S01]  /*33d0*/  HFMA2 R15, -RZ, RZ, 0.447021484375, -5.671875 ;  /* 0x3727c5acff0f7431 */ /* 0x000fe200000001ff */
[----:B------:R-:W-:Y:S01]  /*33e0*/  UIMAD UR5, UR9, UR4, URZ ;  /* 0x00000004090572a4 */ /* 0x000fe2000f8e02ff */
[----:B-1-3--:R-:W-:-:S05]  /*33f0*/  IMAD.MOV.U32 R11, RZ, RZ, RZ ;  /* 0x000000ffff0b7224 */ /* 0x00afca00078e00ff */
[----:B------:R-:W-:Y:S02]  /*3400*/  IADD3 R2, P0, PT, R4, UR5, RZ ;  /* 0x0000000504027c10 */ /* 0x000fe4000ff1e0ff */
[----:B--2-4-:R-:W-:Y:S02]  /*3410*/  MOV R6, UR5 ;  /* 0x0000000500067c02 */ /* 0x014fe40008000f00 */
[----:B------:R-:W-:Y:S02]  /*3420*/  SHF.L.U32 R16, R2, 0x2, RZ ;  /* 0x0000000202107819 */ /* 0x000fe400000006ff */
[----:B------:R-:W-:Y:S02]  /*3430*/  LEA.HI.X.SX32 R3, R6, R5, 0x1, P0 ;  /* 0x0000000506037211 */ /* 0x000fe400000f0eff */
[----:B0-----:R-:W-:Y:S02]  /*3440*/  IADD3 R6, P0, PT, R16, UR12, RZ ;  /* 0x0000000c10067c10 */ /* 0x001fe4000ff1e0ff */
[----:B------:R-:W-:-:S04]  /*3450*/  SHF.L.U64.HI R10, R2, 0x2, R3 ;  /* 0x00000002020a7819 */ /* 0x000fc80000010203 */
[----:B------:R-:W-:Y:S01]  /*3460*/  IADD3.X R7, PT, PT, R10, UR13, RZ, P0, !PT ;  /* 0x0000000d0a077c10 */ /* 0x000fe200087fe4ff */
[----:B------:R-:W-:Y:S06]  /*3470*/  @!P1 BRA `(.L_x_100) ;  /* 0x00000000004c9947 */ /* 0x000fec0003800000 */
[----:B------:R-:W-:Y:S01]  /*3480*/  BSSY.RECONVERGENT B1, `(.L_x_101) ;  /* 0x0000011000017945 */ /* 0x000fe20003800200 */
[----:B------:R-:W-:Y:S02]  /*3490*/  MOV R15, 0x3727c5ac ;  /* 0x3727c5ac000f7802 */ /* 0x000fe40000000f00 */
[----:B------:R-:W-:-:S07]  /*34a0*/  MOV R8, RZ ;  /* 0x000000ff00087202 */ /* 0x000fce0000000f00 */
.L_x_102:
[C---:B0-----:R-:W-:Y:S01]  /*34b0*/  IMAD.WIDE.U32 R2, R8.reuse, 0x4, R6 ;  /* 0x0000000408027825 */ /* 0x041fe200078e0006 */
[----:B------:R-:W-:Y:S02]  /*34c0*/  IADD3 R8, PT, PT, R8, 0x8, RZ ;  /* 0x0000000808087810 */ /* 0x000fe40007ffe0ff */
[----:B------:R-:W-:Y:S02]  /*34d0*/  FSETP.GT.AND P0, PT, R14, R15, PT ;  /* 0x0000000f0e00720b */ /* 0x000fe40003f04000 */
[----:B------:R0:W-:Y:S01]  /*34e0*/  STG.E desc[UR14][R2.64], R14 ;  /* 0x0000000e02007986 */ /* 0x0001e2000c10190e */
[----:B------:R-:W-:Y:S02]  /*34f0*/  ISETP.NE.AND P1, PT, R8, R13, PT ;  /* 0x0000000d0800720c */ /* 0x000fe40003f25270 */
[----:B------:R-:W-:Y:S01]  /*3500*/  FSEL R15, R14, R15, P0 ;  /* 0x0000000f0e0f7208 */ /* 0x000fe20000000000 */
[----:B------:R0:W-:Y:S04]  /*3510*/  STG.E desc[UR14][R2.64+0x4], R14 ;  /* 0x0000040e02007986 */ /* 0x0001e8000c10190e */
[----:B------:R0:W-:Y:S04]  /*3520*/  STG.E desc[UR14][R2.64+0x8], R14 ;  /* 0x0000080e02007986 */ /* 0x0001e8000c10190e */
[----:B------:R0:W-:Y:S04]  /*3530*/  STG.E desc[UR14][R2.64+0xc], R14 ;  /* 0x00000c0e02007986 */ /* 0x0001e8000c10190e */
[----:B------:R0:W-:Y:S04]  /*3540*/  STG.E desc[UR14][R2.64+0x10], R14 ;  /* 0x0000100e02007986 */ /* 0x0001e8000c10190e */
[----:B------:R0:W-:Y:S04]  /*3550*/  STG.E desc[UR14][R2.64+0x14], R14 ;  /* 0x0000140e02007986 */ /* 0x0001e8000c10190e */
[----:B------:R0:W-:Y:S04]  /*3560*/  STG.E desc[UR14][R2.64+0x18], R14 ;  /* 0x0000180e02007986 */ /* 0x0001e8000c10190e */
[----:B------:R0:W-:Y:S01]  /*3570*/  STG.E desc[UR14][R2.64+0x1c], R14 ;  /* 0x00001c0e02007986 */ /* 0x0001e2000c10190e */
[----:B------:R-:W-:Y:S05]  /*3580*/  @P1 BRA `(.L_x_102) ;  /* 0xfffffffc00c81947 */ /* 0x000fea000383ffff */
[----:B------:R-:W-:Y:S05]  /*3590*/  BSYNC.RECONVERGENT B1 ;  /* 0x0000000000017941 */ /* 0x000fea0003800200 */
.L_x_101:
[----:B------:R-:W-:-:S07]  /*35a0*/  MOV R11, R13 ;  /* 0x0000000d000b7202 */ /* 0x000fce0000000f00 */
.L_x_100:
[----:B------:R-:W-:Y:S05]  /*35b0*/  BSYNC.RECONVERGENT B0 ;  /* 0x0000000000007941 */ /* 0x000fea0003800200 */
.L_x_99:
[----:B------:R-:W-:Y:S01]  /*35c0*/  ISETP.NE.AND P0, PT, R25, RZ, PT ;  /* 0x000000ff1900720c */ /* 0x000fe20003f05270 */
[----:B------:R-:W-:-:S12]  /*35d0*/  BSSY.RECONVERGENT B0, `(.L_x_103) ;  /* 0x0000019000007945 */ /* 0x000fd80003800200 */
[----:B------:R-:W-:Y:S05]  /*35e0*/  @!P0 BRA `(.L_x_104) ;  /* 0x00000000005c8947 */ /* 0x000fea0003800000 */
[----:B------:R-:W-:Y:S02]  /*35f0*/  ISETP.GE.U32.AND P1, PT, R22, 0x3, PT ;  /* 0x000000031600780c */ /* 0x000fe40003f26070 */
[----:B------:R-:W-:-:S11]  /*3600*/  ISETP.NE.AND P2, PT, R24, RZ, PT ;  /* 0x000000ff1800720c */ /* 0x000fd60003f45270 */
[C---:B0-----:R-:W-:Y:S01]  /*3610*/  @P1 IMAD.WIDE.U32 R2, R11.reuse, 0x4, R6 ;  /* 0x000000040b021825 */ /* 0x041fe200078e0006 */
[CC--:B------:R-:W-:Y:S02]  /*3620*/  @P1 FSETP.GT.AND P0, PT, R14.reuse, R15.reuse, PT ;  /* 0x0000000f0e00120b */ /* 0x0c0fe40003f04000 */
[----:B------:R-:W-:Y:S02]  /*3630*/  @P1 IADD3 R11, PT, PT, R11, 0x4, RZ ;  /* 0x000000040b0b1810 */ /* 0x000fe40007ffe0ff */
[----:B------:R1:W-:Y:S01]  /*3640*/  @P1 STG.E desc[UR14][R2.64], R14 ;  /* 0x0000000e02001986 */ /* 0x0003e2000c10190e */
[----:B------:R-:W-:-:S03]  /*3650*/  @P1 FSEL R15, R14, R15, P0 ;  /* 0x0000000f0e0f1208 */ /* 0x000fc60000000000 */
[----:B------:R1:W-:Y:S04]  /*3660*/  @P1 STG.E desc[UR14][R2.64+0x4], R14 ;  /* 0x0000040e02001986 */ /* 0x0003e8000c10190e */
[----:B------:R1:W-:Y:S04]  /*3670*/  @P1 STG.E desc[UR14][R2.64+0x8], R14 ;  /* 0x0000080e02001986 */ /* 0x0003e8000c10190e */
[----:B------:R1:W-:Y:S01]  /*3680*/  @P1 STG.E desc[UR14][R2.64+0xc], R14 ;  /* 0x00000c0e02001986 */ /* 0x0003e2000c10190e */
[----:B------:R-:W-:Y:S05]  /*3690*/  @!P2 BRA `(.L_x_104) ;  /* 0x000000000030a947 */ /* 0x000fea0003800000 */
[----:B------:R-:W-:Y:S02]  /*36a0*/  ISETP.NE.AND P1, PT, R24, 0x1, PT ;  /* 0x000000011800780c */ /* 0x000fe40003f25270 */
[----:B------:R-:W-:-:S11]  /*36b0*/  LOP3.LUT P0, RZ, R0, 0x1, RZ, 0xc0, !PT ;  /* 0x0000000100ff7812 */ /* 0x000fd6000780c0ff */
[----:B------:R-:W-:Y:S01]  /*36c0*/  @P1 IMAD.WIDE.U32 R8, R11, 0x4, R6 ;  /* 0x000000040b081825 */ /* 0x000fe200078e0006 */
[----:B------:R-:W-:-:S03]  /*36d0*/  @P1 FSETP.GT.AND P2, PT, R14, R15, PT ;  /* 0x0000000f0e00120b */ /* 0x000fc60003f44000 */
[----:B------:R-:W-:Y:S01]  /*36e0*/  @P1 VIADD R11, R11, 0x2 ;  /* 0x000000020b0b1836 */ /* 0x000fe20000000000 */
[----:B------:R2:W-:Y:S01]  /*36f0*/  @P1 STG.E desc[UR14][R8.64], R14 ;  /* 0x0000000e08001986 */ /* 0x0005e2000c10190e */
[C---:B------:R-:W-:Y:S02]  /*3700*/  @P1 FSEL R15, R14.reuse, R15, P2 ;  /* 0x0000000f0e0f1208 */ /* 0x040fe40001000000 */
[----:B-1----:R-:W-:Y:S01]  /*3710*/  @!P0 IMAD.WIDE.U32 R2, R11, 0x4, R6 ;  /* 0x000000040b028825 */ /* 0x002fe200078e0006 */
[----:B------:R2:W-:Y:S01]  /*3720*/  @P1 STG.E desc[UR14][R8.64+0x4], R14 ;  /* 0x0000040e08001986 */ /* 0x0005e2000c10190e */
[----:B------:R-:W-:-:S03]  /*3730*/  @!P0 FSETP.GT.AND P1, PT, R14, R15, PT ;  /* 0x0000000f0e00820b */ /* 0x000fc60003f24000 */
[----:B------:R2:W-:Y:S01]  /*3740*/  @!P0 STG.E desc[UR14][R2.64], R14 ;  /* 0x0000000e02008986 */ /* 0x0005e2000c10190e */
[----:B------:R-:W-:-:S09]  /*3750*/  @!P0 FSEL R15, R14, R15, P1 ;  /* 0x0000000f0e0f8208 */ /* 0x000fd20000800000 */
.L_x_104:
[----:B------:R-:W-:Y:S05]  /*3760*/  BSYNC.RECONVERGENT B0 ;  /* 0x0000000000007941 */ /* 0x000fea0003800200 */
.L_x_103:
[----:B------:R-:W0:Y:S01]  /*3770*/  LDCU.64 UR12, c[0x0][0x390] ;  /* 0x00007200ff0c77ac */ /* 0x000e220008000a00 */
[----:B------:R-:W-:Y:S01]  /*3780*/  ISETP.GE.U32.AND P1, PT, R0, 0x3, PT ;  /* 0x000000030000780c */ /* 0x000fe20003f26070 */
[----:B------:R-:W-:Y:S01]  /*3790*/  BSSY.RECONVERGENT B0, `(.L_x_105) ;  /* 0x0000041000007945 */ /* 0x000fe20003800200 */
[----:B--2---:R-:W-:Y:S02]  /*37a0*/  MOV R9, RZ ;  /* 0x000000ff00097202 */ /* 0x004fe40000000f00 */
[----:B01----:R-:W-:Y:S01]  /*37b0*/  IADD3 R2, P0, PT, R16, UR12, RZ ;  /* 0x0000000c10027c10 */ /* 0x003fe2000ff1e0ff */
[----:B------:R-:W-:-:S03]  /*37c0*/  HFMA2 R16, -RZ, RZ, 0, 0 ;  /* 0x00000000ff107431 */ /* 0x000fc600000001ff */
[----:B------:R-:W-:-:S05]  /*37d0*/  IADD3.X R3, PT, PT, R10, UR13, RZ, P0, !PT ;  /* 0x0000000d0a037c10 */ /* 0x000fca00087fe4ff */
[----:B------:R-:W-:Y:S05]  /*37e0*/  @!P1 BRA `(.L_x_106) ;  /* 0x0000000000ec9947 */ /* 0x000fea0003800000 */
[----:B------:R-:W-:Y:S01]  /*37f0*/  BSSY.RECONVERGENT B1, `(.L_x_107) ;  /* 0x0000039000017945 */ /* 0x000fe20003800200 */
[----:B------:R-:W-:-:S07]  /*3800*/  CS2R R16, SRZ ;  /* 0x0000000000107805 */ /* 0x000fce000001ff00 */
.L_x_108:
[----:B------:R-:W-:-:S05]  /*3810*/  IMAD.WIDE.U32 R8, R17, 0x4, R6 ;  /* 0x0000000411087825 */ /* 0x000fca00078e0006 */
[----:B0-----:R-:W2:Y:S01]  /*3820*/  LDG.E R10, desc[UR14][R8.64] ;  /* 0x0000000e080a7981 */ /* 0x001ea2000c1e1900 */
[----:B------:R-:W-:Y:S01]  /*3830*/  HFMA2 R18, -RZ, RZ, 0.96630859375, -0.0022525787353515625 ;  /* 0x3bbb989dff127431 */ /* 0x000fe200000001ff */
[----:B------:R-:W-:Y:S01]  /*3840*/  MOV R19, 0x437c0000 ;  /* 0x437c000000137802 */ /* 0x000fe20000000f00 */
[----:B--2---:R-:W-:-:S04]  /*3850*/  FADD R11, R10, -R15 ;  /* 0x8000000f0a0b7221 */ /* 0x004fc80000000000 */
        /* <DEDUP_REMOVED lines=8> */
[----:B0-----:R-:W-:-:S05]  /*38e0*/  FMUL R21, R21, R20 ;  /* 0x0000001415157220 */ /* 0x001fca0000400000 */
[----:B------:R0:W-:Y:S04]  /*38f0*/  STG.E desc[UR14][R10.64], R21 ;  /* 0x000000150a007986 */ /* 0x0001e8000c10190e */
[----:B------:R-:W2:Y:S02]  /*3900*/  LDG.E R26, desc[UR14][R8.64+0x4] ;  /* 0x0000040e081a7981 */ /* 0x000ea4000c1e1900 */
[----:B--2---:R-:W-:-:S04]  /*3910*/  FADD R23, R26, -R15 ;  /* 0x8000000f1a177221 */ /* 0x004fc80000000000 */
[----:B------:R-:W-:-:S04]  /*3920*/  FFMA.SAT R26, R23, R18, 0.5 ;  /* 0x3f000000171a7423 */ /* 0x000fc80000002012 */
[----:B------:R-:W-:-:S04]  /*3930*/  FFMA.RM R26, R26, R19, 12582913 ;  /* 0x4b4000011a1a7423 */ /* 0x000fc80000004013 */
[----:B------:R-:W-:-:S04]  /*3940*/  FADD R28, R26, -12583039 ;  /* 0xcb40007f1a1c7421 */ /* 0x000fc80000000000 */
[----:B------:R-:W-:-:S04]  /*3950*/  FFMA R28, R23, 1.4426950216293334961, -R28 ;  /* 0x3fb8aa3b171c7823 */ /* 0x000fc8000000081c */
[----:B------:R-:W-:Y:S01]  /*3960*/  FFMA R28, R23, 1.925963033500011079e-08, R28 ;  /* 0x32a57060171c7823 */ /* 0x000fe2000000001c */
[----:B------:R-:W-:-:S05]  /*3970*/  IMAD.SHL.U32 R23, R26, 0x800000, RZ ;  /* 0x008000001a177824 */ /* 0x000fca00078e00ff */
[----:B------:R-:W1:Y:S02]  /*3980*/  MUFU.EX2 R28, R28 ;  /* 0x0000001c001c7308 */ /* 0x000e640000000800 */
[----:B-1----:R-:W-:-:S05]  /*3990*/  FMUL R23, R23, R28 ;  /* 0x0000001c17177220 */ /* 0x002fca0000400000 */
[----:B------:R0:W-:Y:S04]  /*39a0*/  STG.E desc[UR14][R10.64+0x4], R23 ;  /* 0x000004170a007986 */ /* 0x0001e8000c10190e */
[----:B------:R-:W2:Y:S02]  /*39b0*/  LDG.E R20, desc[UR14][R8.64+0x8] ;  /* 0x0000080e08147981 */ /* 0x000ea4000c1e1900 */
[----:B--2---:R-:W-:-:S04]  /*39c0*/  FADD R27, R20, -R15 ;  /* 0x8000000f141b7221 */ /* 0x004fc80000000000 */
[----:B------:R-:W-:-:S04]  /*39d0*/  FFMA.SAT R20, R27, R18, 0.5 ;  /* 0x3f0000001b147423 */ /* 0x000fc80000002012 */
[----:B------:R-:W-:-:S04]  /*39e0*/  FFMA.RM R20, R20, R19, 12582913 ;  /* 0x4b40000114147423 */ /* 0x000fc80000004013 */
[C---:B------:R-:W-:Y:S01]  /*39f0*/  FADD R26, R20.reuse, -12583039 ;  /* 0xcb40007f141a7421 */ /* 0x040fe20000000000 */
[----:B------:R-:W-:-:S03]  /*3a00*/  SHF.L.U32 R20, R20, 0x17, RZ ;  /* 0x0000001714147819 */ /* 0x000fc600000006ff */
[----:B------:R-:W-:-:S04]  /*3a10*/  FFMA R26, R27, 1.4426950216293334961, -R26 ;  /* 0x3fb8aa3b1b1a7823 */ /* 0x000fc8000000081a */
[----:B------:R-:W-:-:S04]  /*3a20*/  FFMA R26, R27, 1.925963033500011079e-08, R26 ;  /* 0x32a570601b1a7823 */ /* 0x000fc8000000001a */
[----:B------:R-:W1:Y:S02]  /*3a30*/  MUFU.EX2 R27, R26 ;  /* 0x0000001a001b7308 */ /* 0x000e640000000800 */
[----:B-1----:R-:W-:-:S05]  /*3a40*/  FMUL R27, R20, R27 ;  /* 0x0000001b141b7220 */ /* 0x002fca0000400000 */
[----:B------:R0:W-:Y:S04]  /*3a50*/  STG.E desc[UR14][R10.64+0x8], R27 ;  /* 0x0000081b0a007986 */ /* 0x0001e8000c10190e */
[----:B------:R-:W2:Y:S01]  /*3a60*/  LDG.E R8, desc[UR14][R8.64+0xc] ;  /* 0x00000c0e08087981 */ /* 0x000ea2000c1e1900 */
[----:B------:R-:W-:Y:S01]  /*3a70*/  IADD3 R17, PT, PT, R17, 0x4, RZ ;  /* 0x0000000411117810 */ /* 0x000fe20007ffe0ff */
[----:B------:R-:W-:-:S03]  /*3a80*/  FADD R16, R21, R16 ;  /* 0x0000001015107221 */ /* 0x000fc60000000000 */
[----:B------:R-:W-:Y:S01]  /*3a90*/  ISETP.NE.AND P0, PT, R17, R12, PT ;  /* 0x0000000c1100720c */ /* 0x000fe20003f05270 */
[----:B------:R-:W-:-:S04]  /*3aa0*/  FADD R16, R16, R23 ;  /* 0x0000001710107221 */ /* 0x000fc80000000000 */
[----:B------:R-:W-:Y:S01]  /*3ab0*/  FADD R16, R16, R27 ;  /* 0x0000001b10107221 */ /* 0x000fe20000000000 */
        /* <DEDUP_REMOVED lines=8> */
[----:B-1----:R-:W-:-:S04]  /*3b40*/  FMUL R19, R18, R19 ;  /* 0x0000001312137220 */ /* 0x002fc80000400000 */
[----:B------:R-:W-:Y:S01]  /*3b50*/  FADD R16, R16, R19 ;  /* 0x0000001310107221 */ /* 0x000fe20000000000 */
[----:B------:R0:W-:Y:S01]  /*3b60*/  STG.E desc[UR14][R10.64+0xc], R19 ;  /* 0x00000c130a007986 */ /* 0x0001e2000c10190e */
[----:B------:R-:W-:Y:S05]  /*3b70*/  @P0 BRA `(.L_x_108) ;  /* 0xfffffffc00240947 */ /* 0x000fea000383ffff */
[----:B------:R-:W-:Y:S05]  /*3b80*/  BSYNC.RECONVERGENT B1 ;  /* 0x0000000000017941 */ /* 0x000fea0003800200 */
.L_x_107:
[----:B------:R-:W-:-:S07]  /*3b90*/  MOV R9, R12 ;  /* 0x0000000c00097202 */ /* 0x000fce0000000f00 */
.L_x_106:
[----:B------:R-:W-:Y:S05]  /*3ba0*/  BSYNC.RECONVERGENT B0 ;  /* 0x0000000000007941 */ /* 0x000fea0003800200 */
.L_x_105:
[----:B------:R-:W-:Y:S01]  /*3bb0*/  ISETP.NE.AND P0, PT, R24, RZ, PT ;  /* 0x000000ff1800720c */ /* 0x000fe20003f05270 */
[----:B------:R-:W-:-:S12]  /*3bc0*/  BSSY.RECONVERGENT B0, `(.L_x_109) ;  /* 0x000002e000007945 */ /* 0x000fd80003800200 */
[----:B------:R-:W-:Y:S05]  /*3bd0*/  @!P0 BRA `(.L_x_110) ;  /* 0x0000000000b08947 */ /* 0x000fea0003800000 */
[----:B------:R-:W-:-:S05]  /*3be0*/  IMAD.WIDE.U32 R6, R9, 0x4, R6 ;  /* 0x0000000409067825 */ /* 0x000fca00078e0006 */
[----:B------:R-:W2:Y:S01]  /*3bf0*/  LDG.E R8, desc[UR14][R6.64] ;  /* 0x0000000e06087981 */ /* 0x000ea2000c1e1900 */
[----:B0-----:R-:W-:Y:S02]  /*3c00*/  HFMA2 R10, -RZ, RZ, 0.96630859375, -0.0022525787353515625 ;  /* 0x3bbb989dff0a7431 */ /* 0x001fe400000001ff */
[----:B------:R-:W-:Y:S01]  /*3c10*/  IMAD.MOV.U32 R11, RZ, RZ, 0x437c0000 ;  /* 0x437c0000ff0b7424 */ /* 0x000fe200078e00ff */
[----:B------:R-:W-:Y:S01]  /*3c20*/  ISETP.NE.AND P0, PT, R24, 0x1, PT ;  /* 0x000000011800780c */ /* 0x000fe20003f05270 */
[----:B--2---:R-:W-:-:S04]  /*3c30*/  FADD R17, R8, -R15 ;  /* 0x8000000f08117221 */ /* 0x004fc80000000000 */
[----:B------:R-:W-:-:S04]  /*3c40*/  FFMA.SAT R8, R17, R10, 0.5 ;  /* 0x3f00000011087423 */ /* 0x000fc8000000200a */
[----:B------:R-:W-:-:S04]  /*3c50*/  FFMA.RM R8, R8, R11, 12582913 ;  /* 0x4b40000108087423 */ /* 0x000fc8000000400b */
[----:B------:R-:W-:-:S04]  /*3c60*/  FADD R18, R8, -12583039 ;  /* 0xcb40007f08127421 */ /* 0x000fc80000000000 */
[----:B------:R-:W-:-:S04]  /*3c70*/  FFMA R18, R17, 1.4426950216293334961, -R18 ;  /* 0x3fb8aa3b11127823 */ /* 0x000fc80000000812 */
[----:B------:R-:W-:Y:S01]  /*3c80*/  FFMA R18, R17, 1.925963033500011079e-08, R18 ;  /* 0x32a5706011127823 */ /* 0x000fe20000000012 */
[----:B------:R-:W-:Y:S01]  /*3c90*/  SHF.L.U32 R17, R8, 0x17, RZ ;  /* 0x0000001708117819 */ /* 0x000fe200000006ff */
[----:B------:R-:W-:-:S04]  /*3ca0*/  IMAD.WIDE.U32 R8, R9, 0x4, R2 ;  /* 0x0000000409087825 */ /* 0x000fc800078e0002 */
[----:B------:R-:W0:Y:S02]  /*3cb0*/  MUFU.EX2 R18, R18 ;  /* 0x0000001200127308 */ /* 0x000e240000000800 */
[----:B0-----:R-:W-:-:S04]  /*3cc0*/  FMUL R17, R17, R18 ;  /* 0x0000001211117220 */ /* 0x001fc80000400000 */
[----:B------:R-:W-:Y:S01]  /*3cd0*/  FADD R16, R16, R17 ;  /* 0x0000001110107221 */ /* 0x000fe20000000000 */
[----:B------:R1:W-:Y:S01]  /*3ce0*/  STG.E desc[UR14][R8.64], R17 ;  /* 0x0000001108007986 */ /* 0x0003e2000c10190e */
[----:B------:R-:W-:Y:S05]  /*3cf0*/  @!P0 BRA `(.L_x_110) ;  /* 0x0000000000688947 */ /* 0x000fea0003800000 */
[----:B------:R-:W1:Y:S01]  /*3d00*/  LDG.E R18, desc[UR14][R6.64+0x4] ;  /* 0x0000040e06127981 */ /* 0x000e62000c1e1900 */
[----:B------:R-:W-:Y:S01]  /*3d10*/  ISETP.NE.AND P0, PT, R24, 0x2, PT ;  /* 0x000000021800780c */ /* 0x000fe20003f05270 */
[----:B-1----:R-:W-:-:S04]  /*3d20*/  FADD R17, R18, -R15 ;  /* 0x8000000f12117221 */ /* 0x002fc80000000000 */
        /* <DEDUP_REMOVED lines=12> */
[----:B---3--:R-:W-:-:S04]  /*3df0*/  FADD R15, R6, -R15 ;  /* 0x8000000f060f7221 */ /* 0x008fc80000000000 */
        /* <DEDUP_REMOVED lines=10> */
.L_x_110:
[----:B------:R-:W-:Y:S05]  /*3ea0*/  BSYNC.RECONVERGENT B0 ;  /* 0x0000000000007941 */ /* 0x000fea0003800200 */
.L_x_109:
[C---:B------:R-:W-:Y:S01]  /*3eb0*/  IADD3 R6, PT, PT, R16.reuse, 0x1800000, RZ ;  /* 0x0180000010067810 */ /* 0x040fe20007ffe0ff */
[----:B------:R-:W4:Y:S01]  /*3ec0*/  LDCU UR5, c[0x0][0x3a4] ;  /* 0x00007480ff0577ac */ /* 0x000f220008000800 */
[----:B------:R-:W-:Y:S01]  /*3ed0*/  BSSY.RECONVERGENT B0, `(.L_x_111) ;  /* 0x000000e000007945 */ /* 0x000fe20003800200 */
[----:B------:R-:W-:Y:S02]  /*3ee0*/  FSETP.NEU.AND P3, PT, R16, RZ, PT ;  /* 0x000000ff1000720b */ /* 0x000fe40003f6d000 */
[----:B------:R-:W-:-:S04]  /*3ef0*/  LOP3.LUT R6, R6, 0x7f800000, RZ, 0xc0, !PT ;  /* 0x7f80000006067812 */ /* 0x000fc800078ec0ff */
[----:B------:R-:W-:Y:S01]  /*3f00*/  ISETP.GT.U32.AND P0, PT, R6, 0x1ffffff, PT ;  /* 0x01ffffff0600780c */ /* 0x000fe20003f04070 */
[----:B----4-:R-:W-:-:S12]  /*3f10*/  UISETP.GE.U32.AND UP0, UPT, UR5, 0x8, UPT ;  /* 0x000000080500788c */ /* 0x010fd8000bf06070 */
[----:B------:R-:W-:Y:S05]  /*3f20*/  @P0 BRA `(.L_x_112) ;  /* 0x0000000000100947 */ /* 0x000fea0003800000 */
[----:B------:R-:W-:-:S07]  /*3f30*/  MOV R20, 0x3f50 ;  /* 0x00003f5000147802 */ /* 0x000fce0000000f00 */
[----:B0123--:R-:W-:Y:S05]  /*3f40*/  CALL.REL.NOINC `($__internal_0_$__cuda_sm20_rcp_rn_f32_slowpath) ;  /* 0x0000000800d87944 */ /* 0x00ffea0003c00000 */
[----:B------:R-:W-:Y:S01]  /*3f50*/  MOV R8, R21 ;  /* 0x0000001500087202 */ /* 0x000fe20000000f00 */
[----:B------:R-:W-:Y:S06]  /*3f60*/  BRA `(.L_x_113) ;  /* 0x0000000000107947 */ /* 0x000fec0003800000 */
.L_x_112:
[----:B------:R-:W4:Y:S02]  /*3f70*/  MUFU.RCP R7, R16 ;  /* 0x0000001000077308 */ /* 0x000f240000001000 */
[----:B----4-:R-:W-:-:S04]  /*3f80*/  FFMA R6, R7, R16, -1 ;  /* 0xbf80000007067423 */ /* 0x010fc80000000010 */
[----:B------:R-:W-:-:S04]  /*3f90*/  FADD.FTZ R6, -R6, -RZ ;  /* 0x800000ff06067221 */ /* 0x000fc80000010100 */
[----:B-123--:R-:W-:-:S07]  /*3fa0*/  FFMA R8, R7, R6, R7 ;  /* 0x0000000607087223 */ /* 0x00efce0000000007 */
.L_x_113:
[----:B------:R-:W-:Y:S05]  /*3fb0*/  BSYNC.RECONVERGENT B0 ;  /* 0x0000000000007941 */ /* 0x000fea0003800200 */
.L_x_111:
[----:B------:R-:W-:Y:S01]  /*3fc0*/  FSEL R8, R8, RZ, P3 ;  /* 0x000000ff08087208 */ /* 0x000fe20001800000 */
[----:B------:R-:W-:Y:S01]  /*3fd0*/  IMAD.MOV.U32 R9, RZ, RZ, RZ ;  /* 0x000000ffff097224 */ /* 0x000fe200078e00ff */
[----:B------:R-:W-:Y:S06]  /*3fe0*/  BRA.U !UP0, `(.L_x_114) ;  /* 0x0000000508507547 */ /* 0x000fec000b800000 */
[----:B------:R-:W-:-:S07]  /*3ff0*/  HFMA2 R9, -RZ, RZ, 0, 0 ;  /* 0x00000000ff097431 */ /* 0x000fce00000001ff */
.L_x_139:
[C---:B------:R-:W-:Y:S01]  /*4000*/  ISETP.GT.U32.AND P0, PT, R9.reuse, R0, PT ;  /* 0x000000000900720c */ /* 0x040fe20003f04070 */
[----:B------:R-:W-:Y:S01]  /*4010*/  BSSY.RECONVERGENT B0, `(.L_x_115) ;  /* 0x0000008000007945 */ /* 0x000fe20003800200 */
[----:B01234-:R-:W-:-:S11]  /*4020*/  IMAD.WIDE.U32 R6, R9, 0x4, R2 ;  /* 0x0000000409067825 */ /* 0x01ffd600078e0002 */
[----:B------:R-:W-:Y:S05]  /*4030*/  @P0 BRA `(.L_x_116) ;  /* 0x0000000000100947 */ /* 0x000fea0003800000 */
[----:B0-----:R-:W2:Y:S02]  /*4040*/  LDG.E R11, desc[UR14][R6.64] ;  /* 0x0000000e060b7981 */ /* 0x001ea4000c1e1900 */
[----:B--2---:R-:W-:-:S05]  /*4050*/  FMUL R11, R8, R11 ;  /* 0x0000000b080b7220 */ /* 0x004fca0000400000 */
[----:B------:R0:W-:Y:S01]  /*4060*/  STG.E desc[UR14][R6.64], R11 ;  /* 0x0000000b06007986 */ /* 0x0001e2000c10190e */
[----:B------:R-:W-:Y:S05]  /*4070*/  BRA `(.L_x_117) ;  /* 0x0000000000047947 */ /* 0x000fea0003800000 */
.L_x_116:
[----:B------:R1:W-:Y:S02]  /*4080*/  STG.E desc[UR14][R6.64], RZ ;  /* 0x000000ff06007986 */ /* 0x0003e4000c10190e */
.L_x_117:
[----:B------:R-:W-:Y:S05]  /*4090*/  BSYNC.RECONVERGENT B0 ;  /* 0x0000000000007941 */ /* 0x000fea0003800200 */
.L_x_115:
[----:B------:R-:W-:Y:S01]  /*40a0*/  ISETP.GE.U32.AND P0, PT, R9, R0, PT ;  /* 0x000000000900720c */ /* 0x000fe20003f06070 */
[----:B------:R-:W-:-:S12]  /*40b0*/  BSSY.RECONVERGENT B0, `(.L_x_118) ;  /* 0x0000007000007945 */ /* 0x000fd80003800200 */
[----:B------:R-:W-:Y:S05]  /*40c0*/  @P0 BRA `(.L_x_119) ;  /* 0x0000000000100947 */ /* 0x000fea0003800000 */
[----:B0-----:R-:W2:Y:S02]  /*40d0*/  LDG.E R11, desc[UR14][R6.64+0x4] ;  /* 0x0000040e060b7981 */ /* 0x001ea4000c1e1900 */
[----:B--2---:R-:W-:-:S05]  /*40e0*/  FMUL R11, R8, R11 ;  /* 0x0000000b080b7220 */ /* 0x004fca0000400000 */
[----:B------:R0:W-:Y:S01]  /*40f0*/  STG.E desc[UR14][R6.64+0x4], R11 ;  /* 0x0000040b06007986 */ /* 0x0001e2000c10190e */
[----:B------:R-:W-:Y:S05]  /*4100*/  BRA `(.L_x_120) ;  /* 0x0000000000047947 */ /* 0x000fea0003800000 */
.L_x_119:
[----:B------:R2:W-:Y:S02]  /*4110*/  STG.E desc[UR14][R6.64+0x4], RZ ;  /* 0x000004ff06007986 */ /* 0x0005e4000c10190e */
.L_x_120:
[----:B------:R-:W-:Y:S05]  /*4120*/  BSYNC.RECONVERGENT B0 ;  /* 0x0000000000007941 */ /* 0x000fea0003800200 */
.L_x_118:
[----:B0-----:R-:W-:Y:S01]  /*4130*/  IADD3 R11, PT, PT, R9, 0x2, RZ ;  /* 0x00000002090b7810 */ /* 0x001fe20007ffe0ff */
[----:B------:R-:W-:Y:S03]  /*4140*/  BSSY.RECONVERGENT B0, `(.L_x_121) ;  /* 0x0000008000007945 */ /* 0x000fe60003800200 */
[----:B------:R-:W-:-:S13]  /*4150*/  ISETP.GT.U32.AND P0, PT, R11, R0, PT ;  /* 0x000000000b00720c */ /* 0x000fda0003f04070 */
[----:B------:R-:W-:Y:S05]  /*4160*/  @P0 BRA `(.L_x_122) ;  /* 0x0000000000100947 */ /* 0x000fea0003800000 */
[----:B------:R-:W3:Y:S02]  /*4170*/  LDG.E R11, desc[UR14][R6.64+0x8] ;  /* 0x0000080e060b7981 */ /* 0x000ee4000c1e1900 */
[----:B---3--:R-:W-:-:S05]  /*4180*/  FMUL R11, R8, R11 ;  /* 0x0000000b080b7220 */ /* 0x008fca0000400000 */
[----:B------:R0:W-:Y:S01]  /*4190*/  STG.E desc[UR14][R6.64+0x8], R11 ;  /* 0x0000080b06007986 */ /* 0x0001e2000c10190e */
[----:B------:R-:W-:Y:S05]  /*41a0*/  BRA `(.L_x_123) ;  /* 0x0000000000047947 */ /* 0x000fea0003800000 */
.L_x_122:
[----:B------:R3:W-:Y:S02]  /*41b0*/  STG.E desc[UR14][R6.64+0x8], RZ ;  /* 0x000008ff06007986 */ /* 0x0007e4000c10190e */
.L_x_123:
[----:B------:R-:W-:Y:S05]  /*41c0*/  BSYNC.RECONVERGENT B0 ;  /* 0x0000000000007941 */ /* 0x000fea0003800200 */
.L_x_121:
[----:B0-----:R-:W-:Y:S01]  /*41d0*/  IADD3 R11, PT, PT, R9, 0x3, RZ ;  /* 0x00000003090b7810 */ /* 0x001fe20007ffe0ff */
[----:B------:R-:W-:Y:S03]  /*41e0*/  BSSY.RECONVERGENT B0, `(.L_x_124) ;  /* 0x0000008000007945 */ /* 0x000fe60003800200 */
[----:B------:R-:W-:-:S13]  /*41f0*/  ISETP.GT.U32.AND P0, PT, R11, R0, PT ;  /* 0x000000000b00720c */ /* 0x000fda0003f04070 */
[----:B------:R-:W-:Y:S05]  /*4200*/  @P0 BRA `(.L_x_125) ;  /* 0x0000000000100947 */ /* 0x000fea0003800000 */
[----:B------:R-:W4:Y:S02]  /*4210*/  LDG.E R11, desc[UR14][R6.64+0xc] ;  /* 0x00000c0e060b7981 */ /* 0x000f24000c1e1900 */
[----:B----4-:R-:W-:-:S05]  /*4220*/  FMUL R11, R8, R11 ;  /* 0x0000000b080b7220 */ /* 0x010fca0000400000 */
[----:B------:R0:W-:Y:S01]  /*4230*/  STG.E desc[UR14][R6.64+0xc], R11 ;  /* 0x00000c0b06007986 */ /* 0x0001e2000c10190e */
[----:B------:R-:W-:Y:S05]  /*4240*/  BRA `(.L_x_126) ;  /* 0x0000000000047947 */ /* 0x000fea0003800000 */
.L_x_125:
[----:B------:R4:W-:Y:S02]  /*4250*/  STG.E desc[UR14][R6.64+0xc], RZ ;  /* 0x00000cff06007986 */ /* 0x0009e4000c10190e */
.L_x_126:
[----:B------:R-:W-:Y:S05]  /*4260*/  BSYNC.RECONVERGENT B0 ;  /* 0x0000000000007941 */ /* 0x000fea0003800200 */
.L_x_124:
        /* <DEDUP_REMOVED lines=8> */
.L_x_128:
[----:B------:R0:W-:Y:S02]  /*42f0*/  STG.E desc[UR14][R6.64+0x10], RZ ;  /* 0x000010ff06007986 */ /* 0x0001e4000c10190e */
.L_x_129:
[----:B------:R-:W-:Y:S05]  /*4300*/  BSYNC.RECONVERGENT B0 ;  /* 0x0000000000007941 */ /* 0x000fea0003800200 */
.L_x_127:
        /* <DEDUP_REMOVED lines=8> */
.L_x_131:
[----:B------:R0:W-:Y:S02]  /*4390*/  STG.E desc[UR14][R6.64+0x14], RZ ;  /* 0x000014ff06007986 */ /* 0x0001e4000c10190e */
.L_x_132:
[----:B------:R-:W-:Y:S05]  /*43a0*/  BSYNC.RECONVERGENT B0 ;  /* 0x0000000000007941 */ /* 0x000fea0003800200 */
.L_x_130:
[----:B0-----:R-:W-:Y:S01]  /*43b0*/  VIADD R11, R9, 0x6 ;  /* 0x00000006090b7836 */ /* 0x001fe20000000000 */
[----:B------:R-:W-:Y:S04]  /*43c0*/  BSSY.RECONVERGENT B0, `(.L_x_133) ;  /* 0x0000008000007945 */ /* 0x000fe80003800200 */
[----:B------:R-:W-:-:S13]  /*43d0*/  ISETP.GT.U32.AND P0, PT, R11, R0, PT ;  /* 0x000000000b00720c */ /* 0x000fda0003f04070 */
[----:B------:R-:W-:Y:S05]  /*43e0*/  @P0 BRA `(.L_x_134) ;  /* 0x0000000000100947 */ /* 0x000fea0003800000 */
[----:B------:R-:W5:Y:S02]  /*43f0*/  LDG.E R11, desc[UR14][R6.64+0x18] ;  /* 0x0000180e060b7981 */ /* 0x000f64000c1e1900 */
[----:B-----5:R-:W-:-:S05]  /*4400*/  FMUL R11, R8, R11 ;  /* 0x0000000b080b7220 */ /* 0x020fca0000400000 */
[----:B------:R0:W-:Y:S01]  /*4410*/  STG.E desc[UR14][R6.64+0x18], R11 ;  /* 0x0000180b06007986 */ /* 0x0001e2000c10190e */
[----:B------:R-:W-:Y:S05]  /*4420*/  BRA `(.L_x_135) ;  /* 0x0000000000047947 */ /* 0x000fea0003800000 */
.L_x_134:
[----:B------:R0:W-:Y:S02]  /*4430*/  STG.E desc[UR14][R6.64+0x18], RZ ;  /* 0x000018ff06007986 */ /* 0x0001e4000c10190e */
.L_x_135:
[----:B------:R-:W-:Y:S05]  /*4440*/  BSYNC.RECONVERGENT B0 ;  /* 0x0000000000007941 */ /* 0x000fea0003800200 */
.L_x_133:
        /* <DEDUP_REMOVED lines=8> */
.L_x_137:
[----:B------:R0:W-:Y:S02]  /*44d0*/  STG.E desc[UR14][R6.64+0x1c], RZ ;  /* 0x00001cff06007986 */ /* 0x0001e4000c10190e */
.L_x_138:
[----:B------:R-:W-:Y:S05]  /*44e0*/  BSYNC.RECONVERGENT B0 ;  /* 0x0000000000007941 */ /* 0x000fea0003800200 */
.L_x_136:
[----:B------:R-:W-:-:S04]  /*44f0*/  IADD3 R9, PT, PT, R9, 0x8, RZ ;  /* 0x0000000809097810 */ /* 0x000fc80007ffe0ff */
[----:B------:R-:W-:-:S13]  /*4500*/  ISETP.NE.AND P0, PT, R9, UR6, PT ;  /* 0x0000000609007c0c */ /* 0x000fda000bf05270 */
[----:B------:R-:W-:Y:S05]  /*4510*/  @P0 BRA `(.L_x_139) ;  /* 0xfffffff800b80947 */ /* 0x000fea000383ffff */
[----:B------:R-:W-:-:S07]  /*4520*/  MOV R9, UR6 ;  /* 0x0000000600097c02 */ /* 0x000fce0008000f00 */
.L_x_114:
[----:B------:R-:W-:-:S13]  /*4530*/  ISETP.NE.AND P0, PT, RZ, UR7, PT ;  /* 0x00000007ff007c0c */ /* 0x000fda000bf05270 */
[----:B------:R-:W-:Y:S05]  /*4540*/  @!P0 BRA `(.L_x_140) ;  /* 0x0000000400408947 */ /* 0x000fea0003800000 */
[----:B------:R-:W-:-:S09]  /*4550*/  UISETP.GE.U32.AND UP0, UPT, UR8, 0x3, UPT ;  /* 0x000000030800788c */ /* 0x000fd2000bf06070 */
[----:B------:R-:W-:Y:S05]  /*4560*/  BRA.U !UP0, `(.L_x_141) ;  /* 0x0000000108a07547 */ /* 0x000fea000b800000 */
[C---:B------:R-:W-:Y:S01]  /*4570*/  ISETP.GT.U32.AND P0, PT, R9.reuse, R0, PT ;  /* 0x000000000900720c */ /* 0x040fe20003f04070 */
[----:B------:R-:W-:Y:S01]  /*4580*/  BSSY.RECONVERGENT B0, `(.L_x_142) ;  /* 0x0000008000007945 */ /* 0x000fe20003800200 */
[----:B01234-:R-:W-:-:S11]  /*4590*/  IMAD.WIDE.U32 R6, R9, 0x4, R2 ;  /* 0x0000000409067825 */ /* 0x01ffd600078e0002 */
[----:B------:R-:W-:Y:S05]  /*45a0*/  @P0 BRA `(.L_x_143) ;  /* 0x0000000000100947 */ /* 0x000fea0003800000 */
[----:B------:R-:W2:Y:S02]  /*45b0*/  LDG.E R11, desc[UR14][R6.64] ;  /* 0x0000000e060b7981 */ /* 0x000ea4000c1e1900 */
[----:B--2---:R-:W-:-:S05]  /*45c0*/  FMUL R11, R8, R11 ;  /* 0x0000000b080b7220 */ /* 0x004fca0000400000 */
[----:B------:R0:W-:Y:S01]  /*45d0*/  STG.E desc[UR14][R6.64], R11 ;  /* 0x0000000b06007986 */ /* 0x0001e2000c10190e */
[----:B------:R-:W-:Y:S05]  /*45e0*/  BRA `(.L_x_144) ;  /* 0x0000000000047947 */ /* 0x000fea0003800000 */
.L_x_143:
[----:B------:R1:W-:Y:S02]  /*45f0*/  STG.E desc[UR14][R6.64], RZ ;  /* 0x000000ff06007986 */ /* 0x0003e4000c10190e */
.L_x_144:
[----:B------:R-:W-:Y:S05]  /*4600*/  BSYNC.RECONVERGENT B0 ;  /* 0x0000000000007941 */ /* 0x000fea0003800200 */
.L_x_142:
[----:B------:R-:W-:Y:S01]  /*4610*/  ISETP.GE.U32.AND P0, PT, R9, R0, PT ;  /* 0x000000000900720c */ /* 0x000fe20003f06070 */
[----:B------:R-:W-:-:S12]  /*4620*/  BSSY.RECONVERGENT B0, `(.L_x_145) ;  /* 0x0000007000007945 */ /* 0x000fd80003800200 */
[----:B------:R-:W-:Y:S05]  /*4630*/  @P0 BRA `(.L_x_146) ;  /* 0x0000000000100947 */ /* 0x000fea0003800000 */
[----:B0-----:R-:W2:Y:S02]  /*4640*/  LDG.E R11, desc[UR14][R6.64+0x4] ;  /* 0x0000040e060b7981 */ /* 0x001ea4000c1e1900 */
[----:B--2---:R-:W-:-:S05]  /*4650*/  FMUL R11, R8, R11 ;  /* 0x0000000b080b7220 */ /* 0x004fca0000400000 */
[----:B------:R0:W-:Y:S01]  /*4660*/  STG.E desc[UR14][R6.64+0x4], R11 ;  /* 0x0000040b06007986 */ /* 0x0001e2000c10190e */
[----:B------:R-:W-:Y:S05]  /*4670*/  BRA `(.L_x_147) ;  /* 0x0000000000047947 */ /* 0x000fea0003800000 */
.L_x_146:
[----:B------:R2:W-:Y:S02]  /*4680*/  STG.E desc[UR14][R6.64+0x4], RZ ;  /* 0x000004ff06007986 */ /* 0x0005e4000c10190e */
.L_x_147:
[----:B------:R-:W-:Y:S05]  /*4690*/  BSYNC.RECONVERGENT B0 ;  /* 0x0000000000007941 */ /* 0x000fea0003800200 */
.L_x_145:
        /* <DEDUP_REMOVED lines=8> */
.L_x_149:
[----:B------:R3:W-:Y:S02]  /*4720*/  STG.E desc[UR14][R6.64+0x8], RZ ;  /* 0x000008ff06007986 */ /* 0x0007e4000c10190e */
.L_x_150:
[----:B------:R-:W-:Y:S05]  /*4730*/  BSYNC.RECONVERGENT B0 ;  /* 0x0000000000007941 */ /* 0x000fea0003800200 */
.L_x_148:
        /* <DEDUP_REMOVED lines=8> */
.L_x_152:
[----:B------:R4:W-:Y:S02]  /*47c0*/  STG.E desc[UR14][R6.64+0xc], RZ ;  /* 0x00000cff06007986 */ /* 0x0009e4000c10190e */
.L_x_153:
[----:B------:R-:W-:Y:S05]  /*47d0*/  BSYNC.RECONVERGENT B0 ;  /* 0x0000000000007941 */ /* 0x000fea0003800200 */
.L_x_151:
[----:B------:R-:W-:-:S07]  /*47e0*/  VIADD R9, R9, 0x4 ;  /* 0x0000000409097836 */ /* 0x000fce0000000000 */
.L_x_141:
[----:B------:R-:W-:-:S13]  /*47f0*/  ISETP.NE.AND P0, PT, RZ, UR10, PT ;  /* 0x0000000aff007c0c */ /* 0x000fda000bf05270 */
[----:B------:R-:W-:Y:S05]  /*4800*/  @!P0 BRA `(.L_x_140) ;  /* 0x0000000000908947 */ /* 0x000fea0003800000 */
[----:B------:R-:W-:-:S09]  /*4810*/  UISETP.NE.AND UP0, UPT, UR10, 0x1, UPT ;  /* 0x000000010a00788c */ /* 0x000fd2000bf05270 */
        /* <DEDUP_REMOVED lines=9> */
.L_x_156:
[----:B------:R0:W-:Y:S02]  /*48b0*/  STG.E desc[UR14][R6.64], RZ ;  /* 0x000000ff06007986 */ /* 0x0001e4000c10190e */
.L_x_157:
[----:B------:R-:W-:Y:S05]  /*48c0*/  BSYNC.RECONVERGENT B0 ;  /* 0x0000000000007941 */ /* 0x000fea0003800200 */
.L_x_155:
[----:B------:R-:W-:Y:S01]  /*48d0*/  ISETP.GE.U32.AND P0, PT, R9, R0, PT ;  /* 0x000000000900720c */ /* 0x000fe20003f06070 */
[----:B------:R-:W-:-:S12]  /*48e0*/  BSSY.RECONVERGENT B0, `(.L_x_158) ;  /* 0x0000007000007945 */ /* 0x000fd80003800200 */
[----:B------:R-:W-:Y:S05]  /*48f0*/  @P0 BRA `(.L_x_159) ;  /* 0x0000000000100947 */ /* 0x000fea0003800000 */
[----:B-1----:R-:W2:Y:S02]  /*4900*/  LDG.E R11, desc[UR14][R6.64+0x4] ;  /* 0x0000040e060b7981 */ /* 0x002ea4000c1e1900 */
[----:B--2---:R-:W-:-:S05]  /*4910*/  FMUL R11, R8, R11 ;  /* 0x0000000b080b7220 */ /* 0x004fca0000400000 */
[----:B------:R3:W-:Y:S01]  /*4920*/  STG.E desc[UR14][R6.64+0x4], R11 ;  /* 0x0000040b06007986 */ /* 0x0007e2000c10190e */
[----:B------:R-:W-:Y:S05]  /*4930*/  BRA `(.L_x_160) ;  /* 0x0000000000047947 */ /* 0x000fea0003800000 */
.L_x_159:
[----:B------:R2:W-:Y:S02]  /*4940*/  STG.E desc[UR14][R6.64+0x4], RZ ;  /* 0x000004ff06007986 */ /* 0x0005e4000c10190e */
.L_x_160:
[----:B------:R-:W-:Y:S05]  /*4950*/  BSYNC.RECONVERGENT B0 ;  /* 0x0000000000007941 */ /* 0x000fea0003800200 */
.L_x_158:
[----:B------:R-:W-:-:S07]  /*4960*/  IADD3 R9, PT, PT, R9, 0x2, RZ ;  /* 0x0000000209097810 */ /* 0x000fce0007ffe0ff */
.L_x_154:
[----:B------:R-:W5:Y:S02]  /*4970*/  LDCU UR5, c[0x0][0x3a4] ;  /* 0x00007480ff0577ac */ /* 0x000f640008000800 */
[----:B-----5:R-:W-:-:S09]  /*4980*/  ULOP3.LUT UP0, URZ, UR5, 0x1, URZ, 0xc0, !UPT ;  /* 0x0000000105ff7892 */ /* 0x020fd2000f80c0ff */
[----:B------:R-:W-:Y:S05]  /*4990*/  BRA.U !UP0, `(.L_x_140) ;  /* 0x00000001082c7547 */ /* 0x000fea000b800000 */
[----:B------:R-:W-:Y:S01]  /*49a0*/  ISETP.GT.U32.AND P0, PT, R9, R0, PT ;  /* 0x000000000900720c */ /* 0x000fe20003f04070 */
[----:B------:R-:W-:-:S12]  /*49b0*/  BSSY.RECONVERGENT B0, `(.L_x_140) ;  /* 0x0000009000007945 */ /* 0x000fd80003800200 */
[----:B------:R-:W-:Y:S05]  /*49c0*/  @P0 BRA `(.L_x_161) ;  /* 0x0000000000140947 */ /* 0x000fea0003800000 */
[----:B------:R-:W-:-:S05]  /*49d0*/  IMAD.WIDE.U32 R2, R9, 0x4, R2 ;  /* 0x0000000409027825 */ /* 0x000fca00078e0002 */
[----:B01234-:R-:W2:Y:S02]  /*49e0*/  LDG.E R7, desc[UR14][R2.64] ;  /* 0x0000000e02077981 */ /* 0x01fea4000c1e1900 */
[----:B--2---:R-:W-:-:S05]  /*49f0*/  FMUL R7, R8, R7 ;  /* 0x0000000708077220 */ /* 0x004fca0000400000 */
[----:B------:R0:W-:Y:S01]  /*4a00*/  STG.E desc[UR14][R2.64], R7 ;  /* 0x0000000702007986 */ /* 0x0001e2000c10190e */
[----:B------:R-:W-:Y:S05]  /*4a10*/  BRA `(.L_x_162) ;  /* 0x0000000000087947 */ /* 0x000fea0003800000 */
.L_x_161:
[----:B------:R-:W-:-:S05]  /*4a20*/  IMAD.WIDE.U32 R2, R9, 0x4, R2 ;  /* 0x0000000409027825 */ /* 0x000fca00078e0002 */
[----:B------:R0:W-:Y:S02]  /*4a30*/  STG.E desc[UR14][R2.64], RZ ;  /* 0x000000ff02007986 */ /* 0x0001e4000c10190e */
.L_x_162:
[----:B------:R-:W-:Y:S05]  /*4a40*/  BSYNC.RECONVERGENT B0 ;  /* 0x0000000000007941 */ /* 0x000fea0003800200 */
.L_x_140:
[----:B0-----:R-:W0:Y:S01]  /*4a50*/  LDC R2, c[0x0][0x3ac] ;  /* 0x0000eb00ff027b82 */ /* 0x001e220000000800 */
[----:B------:R-:W-:-:S06]  /*4a60*/  UIADD3 UR5, UPT, UPT, UR4, 0x1, URZ ;  /* 0x0000000104057890 */ /* 0x000fcc000fffe0ff */
[----:B0-----:R-:W-:-:S13]  /*4a70*/  ISETP.NE.AND P0, PT, R2, UR5, PT ;  /* 0x0000000502007c0c */ /* 0x001fda000bf05270 */
[----:B------:R-:W-:Y:S05]  /*4a80*/  @!P0 EXIT ;  /* 0x000000000000894d */ /* 0x000fea0003800000 */
[----:B------:R-:W-:Y:S01]  /*4a90*/  UMOV UR4, UR5 ;  /* 0x0000000500047c82 */ /* 0x000fe20008000000 */
[----:B------:R-:W-:Y:S05]  /*4aa0*/  BRA `(.L_x_163) ;  /* 0xffffffe8003c7947 */ /* 0x000fea000383ffff */
        .weak           $__internal_0_$__cuda_sm20_rcp_rn_f32_slowpath
        .type           $__internal_0_$__cuda_sm20_rcp_rn_f32_slowpath,@function
        .size           $__internal_0_$__cuda_sm20_rcp_rn_f32_slowpath,($__internal_1_$__cuda_sm20_sqrt_rn_f32_slowpath - $__internal_0_$__cuda_sm20_rcp_rn_f32_slowpath)
$__internal_0_$__cuda_sm20_rcp_rn_f32_slowpath:
[----:B------:R-:W-:Y:S01]  /*4ab0*/  SHF.L.U32 R21, R16, 0x1, RZ ;  /* 0x0000000110157819 */ /* 0x000fe200000006ff */
[----:B------:R-:W-:Y:S03]  /*4ac0*/  BSSY.RECONVERGENT B1, `(.L_x_164) ;  /* 0x0000030000017945 */ /* 0x000fe60003800200 */
[----:B------:R-:W-:-:S04]  /*4ad0*/  SHF.R.U32.HI R21, RZ, 0x18, R21 ;  /* 0x00000018ff157819 */ /* 0x000fc80000011615 */
[----:B------:R-:W-:-:S13]  /*4ae0*/  ISETP.NE.U32.AND P0, PT, R21, RZ, PT ;  /* 0x000000ff1500720c */ /* 0x000fda0003f05070 */
[----:B------:R-:W-:Y:S05]  /*4af0*/  @P0 BRA `(.L_x_165) ;  /* 0x0000000000280947 */ /* 0x000fea0003800000 */
[----:B------:R-:W-:-:S04]  /*4b00*/  SHF.L.U32 R17, R16, 0x1, RZ ;  /* 0x0000000110117819 */ /* 0x000fc800000006ff */
[----:B------:R-:W-:-:S13]  /*4b10*/  ISETP.NE.AND P0, PT, R17, RZ, PT ;  /* 0x000000ff1100720c */ /* 0x000fda0003f05270 */
[----:B------:R-:W-:Y:S01]  /*4b20*/  @P0 FFMA R23, R16, 1.84467440737095516160e+19, RZ ;  /* 0x5f80000010170823 */ /* 0x000fe200000000ff */
[----:B------:R-:W-:Y:S08]  /*4b30*/  @!P0 MUFU.RCP R21, R16 ;  /* 0x0000001000158308 */ /* 0x000ff00000001000 */
[----:B------:R-:W0:Y:S02]  /*4b40*/  @P0 MUFU.RCP R28, R23 ;  /* 0x00000017001c0308 */ /* 0x000e240000001000 */
[----:B0-----:R-:W-:-:S04]  /*4b50*/  @P0 FFMA R17, R23, R28, -1 ;  /* 0xbf80000017110423 */ /* 0x001fc8000000001c */
[----:B------:R-:W-:-:S04]  /*4b60*/  @P0 FADD.FTZ R17, -R17, -RZ ;  /* 0x800000ff11110221 */ /* 0x000fc80000010100 */
[----:B------:R-:W-:-:S04]  /*4b70*/  @P0 FFMA R17, R28, R17, R28 ;  /* 0x000000111c110223 */ /* 0x000fc8000000001c */
[----:B------:R-:W-:Y:S01]  /*4b80*/  @P0 FFMA R21, R17, 1.84467440737095516160e+19, RZ ;  /* 0x5f80000011150823 */ /* 0x000fe200000000ff */
[----:B------:R-:W-:Y:S06]  /*4b90*/  BRA `(.L_x_166) ;  /* 0x0000000000887947 */ /* 0x000fec0003800000 */
.L_x_165:
[----:B------:R-:W-:-:S04]  /*4ba0*/  IADD3 R17, PT, PT, R21, -0xfd, RZ ;  /* 0xffffff0315117810 */ /* 0x000fc80007ffe0ff */
[----:B------:R-:W-:-:S13]  /*4bb0*/  ISETP.GT.U32.AND P0, PT, R17, 0x1, PT ;  /* 0x000000011100780c */ /* 0x000fda0003f04070 */
[----:B------:R-:W-:Y:S05]  /*4bc0*/  @P0 BRA `(.L_x_167) ;  /* 0x0000000000780947 */ /* 0x000fea0003800000 */
[----:B------:R-:W-:Y:S01]  /*4bd0*/  LOP3.LUT R23, R16, 0x7fffff, RZ, 0xc0, !PT ;  /* 0x007fffff10177812 */ /* 0x000fe200078ec0ff */
[----:B------:R-:W-:-:S03]  /*4be0*/  HFMA2 R28, -RZ, RZ, 0, 1.78813934326171875e-07 ;  /* 0x00000003ff1c7431 */ /* 0x000fc600000001ff */
[----:B------:R-:W-:-:S04]  /*4bf0*/  LOP3.LUT R30, R23, 0x3f800000, RZ, 0xfc, !PT ;  /* 0x3f800000171e7812 */ /* 0x000fc800078efcff */
[----:B------:R-:W0:Y:S01]  /*4c00*/  MUFU.RCP R23, R30 ;  /* 0x0000001e00177308 */ /* 0x000e220000001000 */
[----:B------:R-:W-:Y:S01]  /*4c10*/  SHF.L.U32 R28, R28, R17, RZ ;  /* 0x000000111c1c7219 */ /* 0x000fe200000006ff */
[----:B0-----:R-:W-:-:S04]  /*4c20*/  FFMA R27, R30, R23, -1 ;  /* 0xbf8000001e1b7423 */ /* 0x001fc80000000017 */
[----:B------:R-:W-:-:S04]  /*4c30*/  FADD.FTZ R32, -R27, -RZ ;  /* 0x800000ff1b207221 */ /* 0x000fc80000010100 */
[CCC-:B------:R-:W-:Y:S01]  /*4c40*/  FFMA.RM R27, R23.reuse, R32.reuse, R23.reuse ;  /* 0x00000020171b7223 */ /* 0x1c0fe20000004017 */
[----:B------:R-:W-:-:S04]  /*4c50*/  FFMA.RP R32, R23, R32, R23 ;  /* 0x0000002017207223 */ /* 0x000fc80000008017 */
[C---:B------:R-:W-:Y:S02]  /*4c60*/  LOP3.LUT R23, R27.reuse, 0x7fffff, RZ, 0xc0, !PT ;  /* 0x007fffff1b177812 */ /* 0x040fe400078ec0ff */
[----:B------:R-:W-:Y:S02]  /*4c70*/  FSETP.NEU.FTZ.AND P0, PT, R27, R32, PT ;  /* 0x000000201b00720b */ /* 0x000fe40003f1d000 */
[----:B------:R-:W-:Y:S02]  /*4c80*/  LOP3.LUT R23, R23, 0x800000, RZ, 0xfc, !PT ;  /* 0x0080000017177812 */ /* 0x000fe400078efcff */
[----:B------:R-:W-:Y:S02]  /*4c90*/  SEL R27, RZ, 0xffffffff, !P0 ;  /* 0xffffffffff1b7807 */ /* 0x000fe40004000000 */
[----:B------:R-:W-:-:S03]  /*4ca0*/  LOP3.LUT R28, R28, R23, RZ, 0xc0, !PT ;  /* 0x000000171c1c7212 */ /* 0x000fc600078ec0ff */
[----:B------:R-:W-:Y:S01]  /*4cb0*/  IMAD.MOV R30, RZ, RZ, -R27 ;  /* 0x000000ffff1e7224 */ /* 0x000fe200078e0a1b */
[----:B------:R-:W-:-:S04]  /*4cc0*/  SHF.R.U32.HI R28, RZ, R17, R28 ;  /* 0x00000011ff1c7219 */ /* 0x000fc8000001161c */
[----:B------:R-:W-:Y:S02]  /*4cd0*/  LOP3.LUT P1, RZ, R30, R17, R23, 0xf8, !PT ;  /* 0x000000111eff7212 */ /* 0x000fe4000782f817 */
[C---:B------:R-:W-:Y:S02]  /*4ce0*/  LOP3.LUT P0, RZ, R28.reuse, 0x1, RZ, 0xc0, !PT ;  /* 0x000000011cff7812 */ /* 0x040fe4000780c0ff */
[----:B------:R-:W-:Y:S02]  /*4cf0*/  LOP3.LUT P2, RZ, R28, 0x2, RZ, 0xc0, !PT ;  /* 0x000000021cff7812 */ /* 0x000fe4000784c0ff */
[----:B------:R-:W-:Y:S02]  /*4d00*/  IADD3 R28, PT, PT, R21, -0xfc, RZ ;  /* 0xffffff04151c7810 */ /* 0x000fe40007ffe0ff */
[----:B------:R-:W-:Y:S02]  /*4d10*/  PLOP3.LUT P0, PT, P0, P1, P2, 0xe0, 0x0 ;  /* 0x000000000000781c */ /* 0x000fe40000703c20 */
[----:B------:R-:W-:-:S02]  /*4d20*/  LOP3.LUT P1, RZ, R16, 0x7fffff, RZ, 0xc0, !PT ;  /* 0x007fffff10ff7812 */ /* 0x000fc4000782c0ff */
[----:B------:R-:W-:Y:S02]  /*4d30*/  SEL R17, RZ, 0x1, !P0 ;  /* 0x00000001ff117807 */ /* 0x000fe40004000000 */
[----:B------:R-:W-:Y:S02]  /*4d40*/  SHF.R.U32.HI R21, RZ, R28, R23 ;  /* 0x0000001cff157219 */ /* 0x000fe40000011617 */
[----:B------:R-:W-:-:S04]  /*4d50*/  IADD3 R17, PT, PT, -R17, RZ, RZ ;  /* 0x000000ff11117210 */ /* 0x000fc80007ffe1ff */
[----:B------:R-:W-:-:S13]  /*4d60*/  ISETP.GE.AND P0, PT, R17, RZ, PT ;  /* 0x000000ff1100720c */ /* 0x000fda0003f06270 */
[----:B------:R-:W-:-:S04]  /*4d70*/  @!P0 IADD3 R21, PT, PT, R21, 0x1, RZ ;  /* 0x0000000115158810 */ /* 0x000fc80007ffe0ff */
[----:B------:R-:W-:-:S04]  /*4d80*/  @!P1 SHF.L.U32 R21, R21, 0x1, RZ ;  /* 0x0000000115159819 */ /* 0x000fc800000006ff */
[----:B------:R-:W-:Y:S01]  /*4d90*/  LOP3.LUT R21, R21, 0x80000000, R16, 0xf8, !PT ;  /* 0x8000000015157812 */ /* 0x000fe200078ef810 */
[----:B------:R-:W-:Y:S06]  /*4da0*/  BRA `(.L_x_166) ;  /* 0x0000000000047947 */ /* 0x000fec0003800000 */
.L_x_167:
[----:B------:R0:W1:Y:S02]  /*4db0*/  MUFU.RCP R21, R16 ;  /* 0x0000001000157308 */ /* 0x0000640000001000 */
.L_x_166:
[----:B------:R-:W-:Y:S05]  /*4dc0*/  BSYNC.RECONVERGENT B1 ;  /* 0x0000000000017941 */ /* 0x000fea0003800200 */
.L_x_164:
[----:B0-----:R-:W-:Y:S01]  /*4dd0*/  MOV R16, R20 ;  /* 0x0000001400107202 */ /* 0x001fe20000000f00 */
[----:B------:R-:W-:-:S04]  /*4de0*/  IMAD.MOV.U32 R17, RZ, RZ, 0x0 ;  /* 0x00000000ff117424 */ /* 0x000fc800078e00ff */
[----:B-1----:R-:W-:Y:S05]  /*4df0*/  RET.REL.NODEC R16 `(_Z24attention_forward_kernelPfS_S_S_iiii) ;  /* 0xffffffb010807950 */ /* 0x002fea0003c3ffff */
        .weak           $__internal_1_$__cuda_sm20_sqrt_rn_f32_slowpath
        .type           $__internal_1_$__cuda_sm20_sqrt_rn_f32_slowpath,@function
        .size           $__internal_1_$__cuda_sm20_sqrt_rn_f32_slowpath,(.L_x_171 - $__internal_1_$__cuda_sm20_sqrt_rn_f32_slowpath)
$__internal_1_$__cuda_sm20_sqrt_rn_f32_slowpath:
[----:B------:R-:W-:-:S13]  /*4e00*/  LOP3.LUT P0, RZ, R3, 0x7fffffff, RZ, 0xc0, !PT ;  /* 0x7fffffff03ff7812 */ /* 0x000fda000780c0ff */
[----:B------:R-:W-:Y:S01]  /*4e10*/  @!P0 MOV R5, R3 ;  /* 0x0000000300058202 */ /* 0x000fe20000000f00 */
[----:B------:R-:W-:Y:S06]  /*4e20*/  @!P0 BRA `(.L_x_168) ;  /* 0x0000000000448947 */ /* 0x000fec0003800000 */
[----:B------:R-:W-:-:S13]  /*4e30*/  FSETP.GEU.FTZ.AND P0, PT, R3, RZ, PT ;  /* 0x000000ff0300720b */ /* 0x000fda0003f1e000 */
[----:B------:R-:W-:Y:S01]  /*4e40*/  @!P0 MOV R5, 0x7fffffff ;  /* 0x7fffffff00058802 */ /* 0x000fe20000000f00 */
[----:B------:R-:W-:Y:S06]  /*4e50*/  @!P0 BRA `(.L_x_168) ;  /* 0x0000000000388947 */ /* 0x000fec0003800000 */
[----:B------:R-:W-:-:S13]  /*4e60*/  FSETP.GTU.FTZ.AND P0, PT, |R3|, +INF , PT ;  /* 0x7f8000000300780b */ /* 0x000fda0003f1c200 */
[----:B------:R-:W-:Y:S01]  /*4e70*/  @P0 FADD.FTZ R5, R3, 1 ;  /* 0x3f80000003050421 */ /* 0x000fe20000010000 */
[----:B------:R-:W-:Y:S06]  /*4e80*/  @P0 BRA `(.L_x_168) ;  /* 0x00000000002c0947 */ /* 0x000fec0003800000 */
[----:B------:R-:W-:-:S13]  /*4e90*/  FSETP.NEU.FTZ.AND P0, PT, |R3|, +INF , PT ;  /* 0x7f8000000300780b */ /* 0x000fda0003f1d200 */
[----:B------:R-:W-:Y:S01]  /*4ea0*/  @!P0 MOV R5, R3 ;  /* 0x0000000300058202 */ /* 0x000fe20000000f00 */
[----:B------:R-:W-:Y:S06]  /*4eb0*/  @!P0 BRA `(.L_x_168) ;  /* 0x0000000000208947 */ /* 0x000fec0003800000 */
[----:B------:R-:W-:-:S04]  /*4ec0*/  FFMA R3, R3, 1.84467440737095516160e+19, RZ ;  /* 0x5f80000003037823 */ /* 0x000fc800000000ff */
[----:B------:R-:W0:Y:S02]  /*4ed0*/  MUFU.RSQ R6, R3 ;  /* 0x0000000300067308 */ /* 0x000e240000001400 */
[----:B0-----:R-:W-:Y:S01]  /*4ee0*/  FMUL.FTZ R8, R3, R6 ;  /* 0x0000000603087220 */ /* 0x001fe20000410000 */
[----:B------:R-:W-:-:S03]  /*4ef0*/  FMUL.FTZ R6, R6, 0.5 ;  /* 0x3f00000006067820 */ /* 0x000fc60000410000 */
[----:B------:R-:W-:-:S04]  /*4f00*/  FADD.FTZ R5, -R8, -RZ ;  /* 0x800000ff08057221 */ /* 0x000fc80000010100 */
[----:B------:R-:W-:-:S04]  /*4f10*/  FFMA R5, R8, R5, R3 ;  /* 0x0000000508057223 */ /* 0x000fc80000000003 */
[----:B------:R-:W-:-:S04]  /*4f20*/  FFMA R5, R5, R6, R8 ;  /* 0x0000000605057223 */ /* 0x000fc80000000008 */
[----:B------:R-:W-:-:S07]  /*4f30*/  FMUL.FTZ R5, R5, 2.3283064365386962891e-10 ;  /* 0x2f80000005057820 */ /* 0x000fce0000410000 */
.L_x_168:
[----:B------:R-:W-:Y:S01]  /*4f40*/  HFMA2 R7, -RZ, RZ, 0, 0 ;  /* 0x00000000ff077431 */ /* 0x000fe200000001ff */
[----:B------:R-:W-:-:S04]  /*4f50*/  MOV R6, R9 ;  /* 0x0000000900067202 */ /* 0x000fc80000000f00 */
[----:B------:R-:W-:Y:S05]  /*4f60*/  RET.REL.NODEC R6 `(_Z24attention_forward_kernelPfS_S_S_iiii) ;  /* 0xffffffb006247950 */ /* 0x000fea0003c3ffff */
.L_x_169:
[----:B------:R-:W-:-:S00]  /*4f70*/  BRA `(.L_x_169) ;  /* 0xfffffffc00fc7947 */ /* 0x000fc0000383ffff */
[----:B------:R-:W-:-:S00]  /*4f80*/  NOP ;  /* 0x0000000000007918 */ /* 0x000fc00000000000 */
[----:B------:R-:W-:-:S00]  /*4f90*/  NOP ;  /* 0x0000000000007918 */ /* 0x000fc00000000000 */
[----:B------:R-:W-:-:S00]  /*4fa0*/  NOP ;  /* 0x0000000000007918 */ /* 0x000fc00000000000 */
[----:B------:R-:W-:-:S00]  /*4fb0*/  NOP ;  /* 0x0000000000007918 */ /* 0x000fc00000000000 */
[----:B------:R-:W-:-:S00]  /*4fc0*/  NOP ;  /* 0x0000000000007918 */ /* 0x000fc00000000000 */
[----:B------:R-:W-:-:S00]  /*4fd0*/  NOP ;  /* 0x0000000000007918 */ /* 0x000fc00000000000 */
[----:B------:R-:W-:-:S00]  /*4fe0*/  NOP ;  /* 0x0000000000007918 */ /* 0x000fc00000000000 */
[----:B------:R-:W-:-:S00]  /*4ff0*/  NOP ;  /* 0x0000000000007918 */ /* 0x000fc00000000000 */
.L_x_171:


//--------------------- .nv.shared.reserved.0     --------------------------
	.section	.nv.shared.reserved.0,"aw",@nobits
	.weak		__nv_reservedSMEM_offset_0_alias
	.size		__nv_reservedSMEM_offset_0_alias, 0, 64
	.other		__nv_reservedSMEM_offset_0_alias,@"STO_CUDA_RESERVED_SHARED STV_DEFAULT"
__nv_reservedSMEM_offset_0_alias:
	.zero		0
	.zero		64


//--------------------- .nv.constant0._Z24attention_forward_kernelPfS_S_S_iiii --------------------------
	.section	.nv.constant0._Z24attention_forward_kernelPfS_S_S_iiii,"a",@progbits
	.sectionflags	@""
	.align	4
.nv.constant0._Z24attention_forward_kernelPfS_S_S_iiii:
	.zero		944


//--------------------- SYMBOLS --------------------------

	.type		.nv.reservedSmem.offset0,@object
	.size		.nv.reservedSmem.offset0,0x4
